//
// Generated by NVIDIA NVVM Compiler
//
// Compiler Build ID: CL-36424714
// Cuda compilation tools, release 13.0, V13.0.88
// Based on NVVM 20.0.0
//

.version 9.0
.target sm_100
.address_size 64

	// .globl	_Z12sum_sectionsiiiPKiS0_S0_S0_PKdPd
// _ZZ12sum_sectionsiiiPKiS0_S0_S0_PKdPdE1r has been demoted
// _ZZ15reduce_sectionsidiPKiPdPKdE1r has been demoted
// _ZZ9allVertexidiiPKiS0_S0_PdE1r has been demoted
// _ZZ9oneVertexiidiiPKiS0_S0_PdE1r has been demoted

.visible .entry _Z12sum_sectionsiiiPKiS0_S0_S0_PKdPd(
	.param .u32 _Z12sum_sectionsiiiPKiS0_S0_S0_PKdPd_param_0,
	.param .u32 _Z12sum_sectionsiiiPKiS0_S0_S0_PKdPd_param_1,
	.param .u32 _Z12sum_sectionsiiiPKiS0_S0_S0_PKdPd_param_2,
	.param .u64 .ptr .align 1 _Z12sum_sectionsiiiPKiS0_S0_S0_PKdPd_param_3,
	.param .u64 .ptr .align 1 _Z12sum_sectionsiiiPKiS0_S0_S0_PKdPd_param_4,
	.param .u64 .ptr .align 1 _Z12sum_sectionsiiiPKiS0_S0_S0_PKdPd_param_5,
	.param .u64 .ptr .align 1 _Z12sum_sectionsiiiPKiS0_S0_S0_PKdPd_param_6,
	.param .u64 .ptr .align 1 _Z12sum_sectionsiiiPKiS0_S0_S0_PKdPd_param_7,
	.param .u64 .ptr .align 1 _Z12sum_sectionsiiiPKiS0_S0_S0_PKdPd_param_8
)
{
	.reg .pred 	%p<22>;
	.reg .b32 	%r<87>;
	.reg .b64 	%rd<84>;
	.reg .b64 	%fd<114>;
	// demoted variable
	.shared .align 8 .b8 _ZZ12sum_sectionsiiiPKiS0_S0_S0_PKdPdE1r[8192];
	ld.param.u32 	%r23, [_Z12sum_sectionsiiiPKiS0_S0_S0_PKdPd_param_0];
	ld.param.u32 	%r24, [_Z12sum_sectionsiiiPKiS0_S0_S0_PKdPd_param_1];
	ld.param.u32 	%r25, [_Z12sum_sectionsiiiPKiS0_S0_S0_PKdPd_param_2];
	ld.param.u64 	%rd9, [_Z12sum_sectionsiiiPKiS0_S0_S0_PKdPd_param_3];
	ld.param.u64 	%rd7, [_Z12sum_sectionsiiiPKiS0_S0_S0_PKdPd_param_4];
	ld.param.u64 	%rd10, [_Z12sum_sectionsiiiPKiS0_S0_S0_PKdPd_param_6];
	ld.param.u64 	%rd11, [_Z12sum_sectionsiiiPKiS0_S0_S0_PKdPd_param_7];
	ld.param.u64 	%rd8, [_Z12sum_sectionsiiiPKiS0_S0_S0_PKdPd_param_8];
	cvta.to.global.u64 	%rd1, %rd10;
	cvta.to.global.u64 	%rd2, %rd11;
	cvta.to.global.u64 	%rd3, %rd9;
	mov.u32 	%r1, %tid.x;
	mov.u32 	%r81, %ctaid.x;
	setp.ge.s32 	%p1, %r81, %r24;
	@%p1 bra 	$L__BB0_37;
	mul.lo.s32 	%r3, %r25, %r23;
	shl.b32 	%r26, %r1, 3;
	mov.u32 	%r27, _ZZ12sum_sectionsiiiPKiS0_S0_S0_PKdPdE1r;
	add.s32 	%r4, %r27, %r26;
	add.s64 	%rd4, %rd3, 16384;
	cvta.to.global.u64 	%rd5, %rd7;
	cvta.to.global.u64 	%rd6, %rd8;
$L__BB0_2:
	mul.wide.u32 	%rd12, %r81, 4;
	add.s64 	%rd13, %rd5, %rd12;
	ld.global.u32 	%r6, [%rd13];
	add.s32 	%r84, %r6, %r1;
	ld.global.u32 	%r8, [%rd13+4];
	setp.ge.s32 	%p2, %r84, %r8;
	mov.f64 	%fd113, 0d0000000000000000;
	@%p2 bra 	$L__BB0_14;
	add.s32 	%r28, %r84, 1024;
	max.s32 	%r29, %r8, %r28;
	not.b32 	%r30, %r1;
	add.s32 	%r31, %r29, %r30;
	sub.s32 	%r9, %r31, %r6;
	shr.u32 	%r32, %r9, 10;
	add.s32 	%r10, %r32, 1;
	and.b32  	%r11, %r10, 7;
	setp.lt.u32 	%p3, %r9, 7168;
	mov.f64 	%fd113, 0d0000000000000000;
	@%p3 bra 	$L__BB0_6;
	and.b32  	%r33, %r10, 8388600;
	neg.s32 	%r82, %r33;
	mov.f64 	%fd113, 0d0000000000000000;
$L__BB0_5:
	.pragma "nounroll";
	mul.wide.s32 	%rd14, %r84, 4;
	add.s64 	%rd15, %rd4, %rd14;
	ld.global.u32 	%r34, [%rd15+-16384];
	add.s32 	%r35, %r34, %r3;
	mul.wide.s32 	%rd16, %r35, 8;
	add.s64 	%rd17, %rd2, %rd16;
	ld.global.f64 	%fd17, [%rd17];
	mul.wide.s32 	%rd18, %r34, 4;
	add.s64 	%rd19, %rd1, %rd18;
	ld.global.u32 	%r36, [%rd19];
	cvt.rn.f64.s32 	%fd18, %r36;
	div.rn.f64 	%fd19, %fd17, %fd18;
	add.f64 	%fd20, %fd113, %fd19;
	ld.global.u32 	%r37, [%rd15+-12288];
	add.s32 	%r38, %r37, %r3;
	mul.wide.s32 	%rd20, %r38, 8;
	add.s64 	%rd21, %rd2, %rd20;
	ld.global.f64 	%fd21, [%rd21];
	mul.wide.s32 	%rd22, %r37, 4;
	add.s64 	%rd23, %rd1, %rd22;
	ld.global.u32 	%r39, [%rd23];
	cvt.rn.f64.s32 	%fd22, %r39;
	div.rn.f64 	%fd23, %fd21, %fd22;
	add.f64 	%fd24, %fd20, %fd23;
	ld.global.u32 	%r40, [%rd15+-8192];
	add.s32 	%r41, %r40, %r3;
	mul.wide.s32 	%rd24, %r41, 8;
	add.s64 	%rd25, %rd2, %rd24;
	ld.global.f64 	%fd25, [%rd25];
	mul.wide.s32 	%rd26, %r40, 4;
	add.s64 	%rd27, %rd1, %rd26;
	ld.global.u32 	%r42, [%rd27];
	cvt.rn.f64.s32 	%fd26, %r42;
	div.rn.f64 	%fd27, %fd25, %fd26;
	add.f64 	%fd28, %fd24, %fd27;
	ld.global.u32 	%r43, [%rd15+-4096];
	add.s32 	%r44, %r43, %r3;
	mul.wide.s32 	%rd28, %r44, 8;
	add.s64 	%rd29, %rd2, %rd28;
	ld.global.f64 	%fd29, [%rd29];
	mul.wide.s32 	%rd30, %r43, 4;
	add.s64 	%rd31, %rd1, %rd30;
	ld.global.u32 	%r45, [%rd31];
	cvt.rn.f64.s32 	%fd30, %r45;
	div.rn.f64 	%fd31, %fd29, %fd30;
	add.f64 	%fd32, %fd28, %fd31;
	ld.global.u32 	%r46, [%rd15];
	add.s32 	%r47, %r46, %r3;
	mul.wide.s32 	%rd32, %r47, 8;
	add.s64 	%rd33, %rd2, %rd32;
	ld.global.f64 	%fd33, [%rd33];
	mul.wide.s32 	%rd34, %r46, 4;
	add.s64 	%rd35, %rd1, %rd34;
	ld.global.u32 	%r48, [%rd35];
	cvt.rn.f64.s32 	%fd34, %r48;
	div.rn.f64 	%fd35, %fd33, %fd34;
	add.f64 	%fd36, %fd32, %fd35;
	ld.global.u32 	%r49, [%rd15+4096];
	add.s32 	%r50, %r49, %r3;
	mul.wide.s32 	%rd36, %r50, 8;
	add.s64 	%rd37, %rd2, %rd36;
	ld.global.f64 	%fd37, [%rd37];
	mul.wide.s32 	%rd38, %r49, 4;
	add.s64 	%rd39, %rd1, %rd38;
	ld.global.u32 	%r51, [%rd39];
	cvt.rn.f64.s32 	%fd38, %r51;
	div.rn.f64 	%fd39, %fd37, %fd38;
	add.f64 	%fd40, %fd36, %fd39;
	ld.global.u32 	%r52, [%rd15+8192];
	add.s32 	%r53, %r52, %r3;
	mul.wide.s32 	%rd40, %r53, 8;
	add.s64 	%rd41, %rd2, %rd40;
	ld.global.f64 	%fd41, [%rd41];
	mul.wide.s32 	%rd42, %r52, 4;
	add.s64 	%rd43, %rd1, %rd42;
	ld.global.u32 	%r54, [%rd43];
	cvt.rn.f64.s32 	%fd42, %r54;
	div.rn.f64 	%fd43, %fd41, %fd42;
	add.f64 	%fd44, %fd40, %fd43;
	ld.global.u32 	%r55, [%rd15+12288];
	add.s32 	%r56, %r55, %r3;
	mul.wide.s32 	%rd44, %r56, 8;
	add.s64 	%rd45, %rd2, %rd44;
	ld.global.f64 	%fd45, [%rd45];
	mul.wide.s32 	%rd46, %r55, 4;
	add.s64 	%rd47, %rd1, %rd46;
	ld.global.u32 	%r57, [%rd47];
	cvt.rn.f64.s32 	%fd46, %r57;
	div.rn.f64 	%fd47, %fd45, %fd46;
	add.f64 	%fd113, %fd44, %fd47;
	add.s32 	%r84, %r84, 8192;
	add.s32 	%r82, %r82, 8;
	setp.ne.s32 	%p4, %r82, 0;
	@%p4 bra 	$L__BB0_5;
$L__BB0_6:
	setp.eq.s32 	%p5, %r11, 0;
	@%p5 bra 	$L__BB0_14;
	setp.lt.u32 	%p6, %r11, 4;
	@%p6 bra 	$L__BB0_9;
	mul.wide.s32 	%rd48, %r84, 4;
	add.s64 	%rd49, %rd3, %rd48;
	ld.global.u32 	%r58, [%rd49];
	add.s32 	%r59, %r58, %r3;
	mul.wide.s32 	%rd50, %r59, 8;
	add.s64 	%rd51, %rd2, %rd50;
	ld.global.f64 	%fd49, [%rd51];
	mul.wide.s32 	%rd52, %r58, 4;
	add.s64 	%rd53, %rd1, %rd52;
	ld.global.u32 	%r60, [%rd53];
	cvt.rn.f64.s32 	%fd50, %r60;
	div.rn.f64 	%fd51, %fd49, %fd50;
	add.f64 	%fd52, %fd113, %fd51;
	ld.global.u32 	%r61, [%rd49+4096];
	add.s32 	%r62, %r61, %r3;
	mul.wide.s32 	%rd54, %r62, 8;
	add.s64 	%rd55, %rd2, %rd54;
	ld.global.f64 	%fd53, [%rd55];
	mul.wide.s32 	%rd56, %r61, 4;
	add.s64 	%rd57, %rd1, %rd56;
	ld.global.u32 	%r63, [%rd57];
	cvt.rn.f64.s32 	%fd54, %r63;
	div.rn.f64 	%fd55, %fd53, %fd54;
	add.f64 	%fd56, %fd52, %fd55;
	ld.global.u32 	%r64, [%rd49+8192];
	add.s32 	%r65, %r64, %r3;
	mul.wide.s32 	%rd58, %r65, 8;
	add.s64 	%rd59, %rd2, %rd58;
	ld.global.f64 	%fd57, [%rd59];
	mul.wide.s32 	%rd60, %r64, 4;
	add.s64 	%rd61, %rd1, %rd60;
	ld.global.u32 	%r66, [%rd61];
	cvt.rn.f64.s32 	%fd58, %r66;
	div.rn.f64 	%fd59, %fd57, %fd58;
	add.f64 	%fd60, %fd56, %fd59;
	ld.global.u32 	%r67, [%rd49+12288];
	add.s32 	%r68, %r67, %r3;
	mul.wide.s32 	%rd62, %r68, 8;
	add.s64 	%rd63, %rd2, %rd62;
	ld.global.f64 	%fd61, [%rd63];
	mul.wide.s32 	%rd64, %r67, 4;
	add.s64 	%rd65, %rd1, %rd64;
	ld.global.u32 	%r69, [%rd65];
	cvt.rn.f64.s32 	%fd62, %r69;
	div.rn.f64 	%fd63, %fd61, %fd62;
	add.f64 	%fd113, %fd60, %fd63;
	add.s32 	%r84, %r84, 4096;
$L__BB0_9:
	and.b32  	%r70, %r10, 3;
	setp.eq.s32 	%p7, %r70, 0;
	@%p7 bra 	$L__BB0_14;
	setp.eq.s32 	%p8, %r70, 1;
	@%p8 bra 	$L__BB0_12;
	mul.wide.s32 	%rd66, %r84, 4;
	add.s64 	%rd67, %rd3, %rd66;
	ld.global.u32 	%r71, [%rd67];
	add.s32 	%r72, %r71, %r3;
	mul.wide.s32 	%rd68, %r72, 8;
	add.s64 	%rd69, %rd2, %rd68;
	ld.global.f64 	%fd65, [%rd69];
	mul.wide.s32 	%rd70, %r71, 4;
	add.s64 	%rd71, %rd1, %rd70;
	ld.global.u32 	%r73, [%rd71];
	cvt.rn.f64.s32 	%fd66, %r73;
	div.rn.f64 	%fd67, %fd65, %fd66;
	add.f64 	%fd68, %fd113, %fd67;
	ld.global.u32 	%r74, [%rd67+4096];
	add.s32 	%r75, %r74, %r3;
	mul.wide.s32 	%rd72, %r75, 8;
	add.s64 	%rd73, %rd2, %rd72;
	ld.global.f64 	%fd69, [%rd73];
	mul.wide.s32 	%rd74, %r74, 4;
	add.s64 	%rd75, %rd1, %rd74;
	ld.global.u32 	%r76, [%rd75];
	cvt.rn.f64.s32 	%fd70, %r76;
	div.rn.f64 	%fd71, %fd69, %fd70;
	add.f64 	%fd113, %fd68, %fd71;
	add.s32 	%r84, %r84, 2048;
$L__BB0_12:
	and.b32  	%r77, %r9, 1024;
	setp.ne.s32 	%p9, %r77, 0;
	@%p9 bra 	$L__BB0_14;
	mul.wide.s32 	%rd76, %r84, 4;
	add.s64 	%rd77, %rd3, %rd76;
	ld.global.u32 	%r78, [%rd77];
	add.s32 	%r79, %r78, %r3;
	mul.wide.s32 	%rd78, %r79, 8;
	add.s64 	%rd79, %rd2, %rd78;
	ld.global.f64 	%fd72, [%rd79];
	mul.wide.s32 	%rd80, %r78, 4;
	add.s64 	%rd81, %rd1, %rd80;
	ld.global.u32 	%r80, [%rd81];
	cvt.rn.f64.s32 	%fd73, %r80;
	div.rn.f64 	%fd74, %fd72, %fd73;
	add.f64 	%fd113, %fd113, %fd74;
$L__BB0_14:
	setp.gt.u32 	%p10, %r1, 511;
	st.shared.f64 	[%r4], %fd113;
	bar.sync 	0;
	@%p10 bra 	$L__BB0_16;
	ld.shared.f64 	%fd75, [%r4+4096];
	ld.shared.f64 	%fd76, [%r4];
	add.f64 	%fd77, %fd75, %fd76;
	st.shared.f64 	[%r4], %fd77;
$L__BB0_16:
	setp.gt.u32 	%p11, %r1, 255;
	bar.sync 	0;
	@%p11 bra 	$L__BB0_18;
	ld.shared.f64 	%fd78, [%r4+2048];
	ld.shared.f64 	%fd79, [%r4];
	add.f64 	%fd80, %fd78, %fd79;
	st.shared.f64 	[%r4], %fd80;
$L__BB0_18:
	setp.gt.u32 	%p12, %r1, 127;
	bar.sync 	0;
	@%p12 bra 	$L__BB0_20;
	ld.shared.f64 	%fd81, [%r4+1024];
	ld.shared.f64 	%fd82, [%r4];
	add.f64 	%fd83, %fd81, %fd82;
	st.shared.f64 	[%r4], %fd83;
$L__BB0_20:
	setp.gt.u32 	%p13, %r1, 63;
	bar.sync 	0;
	@%p13 bra 	$L__BB0_22;
	ld.shared.f64 	%fd84, [%r4+512];
	ld.shared.f64 	%fd85, [%r4];
	add.f64 	%fd86, %fd84, %fd85;
	st.shared.f64 	[%r4], %fd86;
$L__BB0_22:
	setp.gt.u32 	%p14, %r1, 31;
	bar.sync 	0;
	@%p14 bra 	$L__BB0_24;
	ld.shared.f64 	%fd87, [%r4+256];
	ld.shared.f64 	%fd88, [%r4];
	add.f64 	%fd89, %fd87, %fd88;
	st.shared.f64 	[%r4], %fd89;
$L__BB0_24:
	setp.gt.u32 	%p15, %r1, 15;
	bar.sync 	0;
	@%p15 bra 	$L__BB0_26;
	ld.shared.f64 	%fd90, [%r4+128];
	ld.shared.f64 	%fd91, [%r4];
	add.f64 	%fd92, %fd90, %fd91;
	st.shared.f64 	[%r4], %fd92;
$L__BB0_26:
	setp.gt.u32 	%p16, %r1, 7;
	bar.sync 	0;
	@%p16 bra 	$L__BB0_28;
	ld.shared.f64 	%fd93, [%r4+64];
	ld.shared.f64 	%fd94, [%r4];
	add.f64 	%fd95, %fd93, %fd94;
	st.shared.f64 	[%r4], %fd95;
$L__BB0_28:
	setp.gt.u32 	%p17, %r1, 3;
	bar.sync 	0;
	@%p17 bra 	$L__BB0_30;
	ld.shared.f64 	%fd96, [%r4+32];
	ld.shared.f64 	%fd97, [%r4];
	add.f64 	%fd98, %fd96, %fd97;
	st.shared.f64 	[%r4], %fd98;
$L__BB0_30:
	setp.gt.u32 	%p18, %r1, 1;
	bar.sync 	0;
	@%p18 bra 	$L__BB0_32;
	ld.shared.f64 	%fd99, [%r4+16];
	ld.shared.f64 	%fd100, [%r4];
	add.f64 	%fd101, %fd99, %fd100;
	st.shared.f64 	[%r4], %fd101;
$L__BB0_32:
	setp.ne.s32 	%p19, %r1, 0;
	bar.sync 	0;
	@%p19 bra 	$L__BB0_34;
	ld.shared.f64 	%fd102, [_ZZ12sum_sectionsiiiPKiS0_S0_S0_PKdPdE1r+8];
	ld.shared.f64 	%fd103, [%r4];
	add.f64 	%fd104, %fd102, %fd103;
	st.shared.f64 	[%r4], %fd104;
$L__BB0_34:
	setp.ne.s32 	%p20, %r1, 0;
	bar.sync 	0;
	@%p20 bra 	$L__BB0_36;
	ld.shared.f64 	%fd105, [_ZZ12sum_sectionsiiiPKiS0_S0_S0_PKdPdE1r];
	mul.wide.u32 	%rd82, %r81, 8;
	add.s64 	%rd83, %rd6, %rd82;
	st.global.f64 	[%rd83], %fd105;
$L__BB0_36:
	add.s32 	%r81, %r81, 65536;
	setp.lt.s32 	%p21, %r81, %r24;
	@%p21 bra 	$L__BB0_2;
$L__BB0_37:
	ret;

}
	// .globl	_Z15reduce_sectionsidiPKiPdPKd
.visible .entry _Z15reduce_sectionsidiPKiPdPKd(
	.param .u32 _Z15reduce_sectionsidiPKiPdPKd_param_0,
	.param .f64 _Z15reduce_sectionsidiPKiPdPKd_param_1,
	.param .u32 _Z15reduce_sectionsidiPKiPdPKd_param_2,
	.param .u64 .ptr .align 1 _Z15reduce_sectionsidiPKiPdPKd_param_3,
	.param .u64 .ptr .align 1 _Z15reduce_sectionsidiPKiPdPKd_param_4,
	.param .u64 .ptr .align 1 _Z15reduce_sectionsidiPKiPdPKd_param_5
)
{
	.reg .pred 	%p<24>;
	.reg .b32 	%r<42>;
	.reg .b64 	%rd<20>;
	.reg .b64 	%fd<122>;
	// demoted variable
	.shared .align 8 .b8 _ZZ15reduce_sectionsidiPKiPdPKdE1r[8192];
	ld.param.u32 	%r25, [_Z15reduce_sectionsidiPKiPdPKd_param_0];
	ld.param.f64 	%fd16, [_Z15reduce_sectionsidiPKiPdPKd_param_1];
	ld.param.u32 	%r26, [_Z15reduce_sectionsidiPKiPdPKd_param_2];
	ld.param.u64 	%rd6, [_Z15reduce_sectionsidiPKiPdPKd_param_3];
	ld.param.u64 	%rd7, [_Z15reduce_sectionsidiPKiPdPKd_param_4];
	ld.param.u64 	%rd8, [_Z15reduce_sectionsidiPKiPdPKd_param_5];
	cvta.to.global.u64 	%rd1, %rd8;
	mov.u32 	%r1, %tid.x;
	mov.u32 	%r36, %ctaid.x;
	setp.ge.s32 	%p1, %r36, %r25;
	@%p1 bra 	$L__BB1_39;
	shl.b32 	%r27, %r1, 3;
	mov.u32 	%r28, _ZZ15reduce_sectionsidiPKiPdPKdE1r;
	add.s32 	%r3, %r28, %r27;
	mov.f64 	%fd17, 0d3FF0000000000000;
	sub.f64 	%fd18, %fd17, %fd16;
	cvt.rn.f64.u32 	%fd19, %r25;
	div.rn.f64 	%fd1, %fd18, %fd19;
	mul.lo.s32 	%r4, %r26, %r25;
	not.b32 	%r5, %r1;
	add.s64 	%rd2, %rd1, 65536;
	cvta.to.global.u64 	%rd3, %rd6;
	cvta.to.global.u64 	%rd4, %rd7;
$L__BB1_2:
	mul.wide.u32 	%rd9, %r36, 4;
	add.s64 	%rd10, %rd3, %rd9;
	ld.global.u32 	%r7, [%rd10];
	add.s32 	%r39, %r7, %r1;
	ld.global.u32 	%r9, [%rd10+4];
	setp.ge.s32 	%p2, %r39, %r9;
	mov.f64 	%fd121, 0d0000000000000000;
	@%p2 bra 	$L__BB1_16;
	add.s32 	%r29, %r39, 1024;
	max.s32 	%r30, %r9, %r29;
	add.s32 	%r31, %r30, %r5;
	sub.s32 	%r32, %r31, %r7;
	shr.u32 	%r33, %r32, 10;
	add.s32 	%r10, %r33, 1;
	and.b32  	%r11, %r10, 15;
	setp.lt.u32 	%p3, %r32, 15360;
	mov.f64 	%fd121, 0d0000000000000000;
	@%p3 bra 	$L__BB1_6;
	and.b32  	%r34, %r10, 8388592;
	neg.s32 	%r37, %r34;
	mov.f64 	%fd121, 0d0000000000000000;
$L__BB1_5:
	.pragma "nounroll";
	mul.wide.s32 	%rd11, %r39, 8;
	add.s64 	%rd12, %rd2, %rd11;
	ld.global.f64 	%fd24, [%rd12+-65536];
	add.f64 	%fd25, %fd121, %fd24;
	ld.global.f64 	%fd26, [%rd12+-57344];
	add.f64 	%fd27, %fd25, %fd26;
	ld.global.f64 	%fd28, [%rd12+-49152];
	add.f64 	%fd29, %fd27, %fd28;
	ld.global.f64 	%fd30, [%rd12+-40960];
	add.f64 	%fd31, %fd29, %fd30;
	ld.global.f64 	%fd32, [%rd12+-32768];
	add.f64 	%fd33, %fd31, %fd32;
	ld.global.f64 	%fd34, [%rd12+-24576];
	add.f64 	%fd35, %fd33, %fd34;
	ld.global.f64 	%fd36, [%rd12+-16384];
	add.f64 	%fd37, %fd35, %fd36;
	ld.global.f64 	%fd38, [%rd12+-8192];
	add.f64 	%fd39, %fd37, %fd38;
	ld.global.f64 	%fd40, [%rd12];
	add.f64 	%fd41, %fd39, %fd40;
	ld.global.f64 	%fd42, [%rd12+8192];
	add.f64 	%fd43, %fd41, %fd42;
	ld.global.f64 	%fd44, [%rd12+16384];
	add.f64 	%fd45, %fd43, %fd44;
	ld.global.f64 	%fd46, [%rd12+24576];
	add.f64 	%fd47, %fd45, %fd46;
	ld.global.f64 	%fd48, [%rd12+32768];
	add.f64 	%fd49, %fd47, %fd48;
	ld.global.f64 	%fd50, [%rd12+40960];
	add.f64 	%fd51, %fd49, %fd50;
	ld.global.f64 	%fd52, [%rd12+49152];
	add.f64 	%fd53, %fd51, %fd52;
	ld.global.f64 	%fd54, [%rd12+57344];
	add.f64 	%fd121, %fd53, %fd54;
	add.s32 	%r39, %r39, 16384;
	add.s32 	%r37, %r37, 16;
	setp.ne.s32 	%p4, %r37, 0;
	@%p4 bra 	$L__BB1_5;
$L__BB1_6:
	setp.eq.s32 	%p5, %r11, 0;
	@%p5 bra 	$L__BB1_16;
	and.b32  	%r18, %r10, 7;
	setp.lt.u32 	%p6, %r11, 8;
	@%p6 bra 	$L__BB1_9;
	mul.wide.s32 	%rd13, %r39, 8;
	add.s64 	%rd14, %rd1, %rd13;
	ld.global.f64 	%fd56, [%rd14];
	add.f64 	%fd57, %fd121, %fd56;
	ld.global.f64 	%fd58, [%rd14+8192];
	add.f64 	%fd59, %fd57, %fd58;
	ld.global.f64 	%fd60, [%rd14+16384];
	add.f64 	%fd61, %fd59, %fd60;
	ld.global.f64 	%fd62, [%rd14+24576];
	add.f64 	%fd63, %fd61, %fd62;
	ld.global.f64 	%fd64, [%rd14+32768];
	add.f64 	%fd65, %fd63, %fd64;
	ld.global.f64 	%fd66, [%rd14+40960];
	add.f64 	%fd67, %fd65, %fd66;
	ld.global.f64 	%fd68, [%rd14+49152];
	add.f64 	%fd69, %fd67, %fd68;
	ld.global.f64 	%fd70, [%rd14+57344];
	add.f64 	%fd121, %fd69, %fd70;
	add.s32 	%r39, %r39, 8192;
$L__BB1_9:
	setp.eq.s32 	%p7, %r18, 0;
	@%p7 bra 	$L__BB1_16;
	and.b32  	%r21, %r10, 3;
	setp.lt.u32 	%p8, %r18, 4;
	@%p8 bra 	$L__BB1_12;
	mul.wide.s32 	%rd15, %r39, 8;
	add.s64 	%rd16, %rd1, %rd15;
	ld.global.f64 	%fd72, [%rd16];
	add.f64 	%fd73, %fd121, %fd72;
	ld.global.f64 	%fd74, [%rd16+8192];
	add.f64 	%fd75, %fd73, %fd74;
	ld.global.f64 	%fd76, [%rd16+16384];
	add.f64 	%fd77, %fd75, %fd76;
	ld.global.f64 	%fd78, [%rd16+24576];
	add.f64 	%fd121, %fd77, %fd78;
	add.s32 	%r39, %r39, 4096;
$L__BB1_12:
	setp.eq.s32 	%p9, %r21, 0;
	@%p9 bra 	$L__BB1_16;
	mul.wide.s32 	%rd17, %r39, 8;
	add.s64 	%rd5, %rd1, %rd17;
	ld.global.f64 	%fd79, [%rd5];
	add.f64 	%fd121, %fd121, %fd79;
	setp.eq.s32 	%p10, %r21, 1;
	@%p10 bra 	$L__BB1_16;
	ld.global.f64 	%fd80, [%rd5+8192];
	add.f64 	%fd121, %fd121, %fd80;
	setp.eq.s32 	%p11, %r21, 2;
	@%p11 bra 	$L__BB1_16;
	ld.global.f64 	%fd81, [%rd5+16384];
	add.f64 	%fd121, %fd121, %fd81;
$L__BB1_16:
	setp.gt.u32 	%p12, %r1, 511;
	st.shared.f64 	[%r3], %fd121;
	bar.sync 	0;
	@%p12 bra 	$L__BB1_18;
	ld.shared.f64 	%fd82, [%r3+4096];
	ld.shared.f64 	%fd83, [%r3];
	add.f64 	%fd84, %fd82, %fd83;
	st.shared.f64 	[%r3], %fd84;
$L__BB1_18:
	setp.gt.u32 	%p13, %r1, 255;
	bar.sync 	0;
	@%p13 bra 	$L__BB1_20;
	ld.shared.f64 	%fd85, [%r3+2048];
	ld.shared.f64 	%fd86, [%r3];
	add.f64 	%fd87, %fd85, %fd86;
	st.shared.f64 	[%r3], %fd87;
$L__BB1_20:
	setp.gt.u32 	%p14, %r1, 127;
	bar.sync 	0;
	@%p14 bra 	$L__BB1_22;
	ld.shared.f64 	%fd88, [%r3+1024];
	ld.shared.f64 	%fd89, [%r3];
	add.f64 	%fd90, %fd88, %fd89;
	st.shared.f64 	[%r3], %fd90;
$L__BB1_22:
	setp.gt.u32 	%p15, %r1, 63;
	bar.sync 	0;
	@%p15 bra 	$L__BB1_24;
	ld.shared.f64 	%fd91, [%r3+512];
	ld.shared.f64 	%fd92, [%r3];
	add.f64 	%fd93, %fd91, %fd92;
	st.shared.f64 	[%r3], %fd93;
$L__BB1_24:
	setp.gt.u32 	%p16, %r1, 31;
	bar.sync 	0;
	@%p16 bra 	$L__BB1_26;
	ld.shared.f64 	%fd94, [%r3+256];
	ld.shared.f64 	%fd95, [%r3];
	add.f64 	%fd96, %fd94, %fd95;
	st.shared.f64 	[%r3], %fd96;
$L__BB1_26:
	setp.gt.u32 	%p17, %r1, 15;
	bar.sync 	0;
	@%p17 bra 	$L__BB1_28;
	ld.shared.f64 	%fd97, [%r3+128];
	ld.shared.f64 	%fd98, [%r3];
	add.f64 	%fd99, %fd97, %fd98;
	st.shared.f64 	[%r3], %fd99;
$L__BB1_28:
	setp.gt.u32 	%p18, %r1, 7;
	bar.sync 	0;
	@%p18 bra 	$L__BB1_30;
	ld.shared.f64 	%fd100, [%r3+64];
	ld.shared.f64 	%fd101, [%r3];
	add.f64 	%fd102, %fd100, %fd101;
	st.shared.f64 	[%r3], %fd102;
$L__BB1_30:
	setp.gt.u32 	%p19, %r1, 3;
	bar.sync 	0;
	@%p19 bra 	$L__BB1_32;
	ld.shared.f64 	%fd103, [%r3+32];
	ld.shared.f64 	%fd104, [%r3];
	add.f64 	%fd105, %fd103, %fd104;
	st.shared.f64 	[%r3], %fd105;
$L__BB1_32:
	setp.gt.u32 	%p20, %r1, 1;
	bar.sync 	0;
	@%p20 bra 	$L__BB1_34;
	ld.shared.f64 	%fd106, [%r3+16];
	ld.shared.f64 	%fd107, [%r3];
	add.f64 	%fd108, %fd106, %fd107;
	st.shared.f64 	[%r3], %fd108;
$L__BB1_34:
	setp.ne.s32 	%p21, %r1, 0;
	bar.sync 	0;
	@%p21 bra 	$L__BB1_36;
	ld.shared.f64 	%fd109, [_ZZ15reduce_sectionsidiPKiPdPKdE1r+8];
	ld.shared.f64 	%fd110, [%r3];
	add.f64 	%fd111, %fd109, %fd110;
	st.shared.f64 	[%r3], %fd111;
$L__BB1_36:
	setp.ne.s32 	%p22, %r1, 0;
	bar.sync 	0;
	@%p22 bra 	$L__BB1_38;
	ld.shared.f64 	%fd112, [_ZZ15reduce_sectionsidiPKiPdPKdE1r];
	fma.rn.f64 	%fd113, %fd16, %fd112, %fd1;
	add.s32 	%r35, %r36, %r4;
	mul.wide.s32 	%rd18, %r35, 8;
	add.s64 	%rd19, %rd4, %rd18;
	st.global.f64 	[%rd19], %fd113;
$L__BB1_38:
	add.s32 	%r36, %r36, 65536;
	setp.lt.s32 	%p23, %r36, %r25;
	@%p23 bra 	$L__BB1_2;
$L__BB1_39:
	ret;

}
	// .globl	_Z9allVertexidiiPKiS0_S0_Pd
.visible .entry _Z9allVertexidiiPKiS0_S0_Pd(
	.param .u32 _Z9allVertexidiiPKiS0_S0_Pd_param_0,
	.param .f64 _Z9allVertexidiiPKiS0_S0_Pd_param_1,
	.param .u32 _Z9allVertexidiiPKiS0_S0_Pd_param_2,
	.param .u32 _Z9allVertexidiiPKiS0_S0_Pd_param_3,
	.param .u64 .ptr .align 1 _Z9allVertexidiiPKiS0_S0_Pd_param_4,
	.param .u64 .ptr .align 1 _Z9allVertexidiiPKiS0_S0_Pd_param_5,
	.param .u64 .ptr .align 1 _Z9allVertexidiiPKiS0_S0_Pd_param_6,
	.param .u64 .ptr .align 1 _Z9allVertexidiiPKiS0_S0_Pd_param_7
)
{
	.reg .pred 	%p<22>;
	.reg .b32 	%r<89>;
	.reg .b64 	%rd<81>;
	.reg .b64 	%fd<120>;
	// demoted variable
	.shared .align 8 .b8 _ZZ9allVertexidiiPKiS0_S0_PdE1r[8192];
	ld.param.u32 	%r24, [_Z9allVertexidiiPKiS0_S0_Pd_param_0];
	ld.param.f64 	%fd14, [_Z9allVertexidiiPKiS0_S0_Pd_param_1];
	ld.param.u32 	%r25, [_Z9allVertexidiiPKiS0_S0_Pd_param_2];
	ld.param.u32 	%r26, [_Z9allVertexidiiPKiS0_S0_Pd_param_3];
	ld.param.u64 	%rd6, [_Z9allVertexidiiPKiS0_S0_Pd_param_4];
	ld.param.u64 	%rd5, [_Z9allVertexidiiPKiS0_S0_Pd_param_5];
	ld.param.u64 	%rd7, [_Z9allVertexidiiPKiS0_S0_Pd_param_6];
	ld.param.u64 	%rd8, [_Z9allVertexidiiPKiS0_S0_Pd_param_7];
	cvta.to.global.u64 	%rd1, %rd7;
	cvta.to.global.u64 	%rd2, %rd6;
	cvta.to.global.u64 	%rd3, %rd8;
	mov.u32 	%r1, %tid.x;
	mov.u32 	%r83, %ctaid.x;
	setp.ge.s32 	%p1, %r83, %r24;
	@%p1 bra 	$L__BB2_37;
	mul.lo.s32 	%r3, %r26, %r24;
	shl.b32 	%r27, %r1, 3;
	mov.u32 	%r28, _ZZ9allVertexidiiPKiS0_S0_PdE1r;
	add.s32 	%r4, %r28, %r27;
	mov.f64 	%fd15, 0d3FF0000000000000;
	sub.f64 	%fd16, %fd15, %fd14;
	cvt.rn.f64.u32 	%fd17, %r24;
	div.rn.f64 	%fd1, %fd16, %fd17;
	mul.lo.s32 	%r5, %r25, %r24;
	cvta.to.global.u64 	%rd4, %rd5;
$L__BB2_2:
	mul.wide.u32 	%rd9, %r83, 4;
	add.s64 	%rd10, %rd4, %rd9;
	ld.global.u32 	%r7, [%rd10];
	add.s32 	%r86, %r7, %r1;
	ld.global.u32 	%r9, [%rd10+4];
	setp.ge.s32 	%p2, %r86, %r9;
	mov.f64 	%fd119, 0d0000000000000000;
	@%p2 bra 	$L__BB2_14;
	add.s32 	%r29, %r86, 1024;
	max.s32 	%r30, %r9, %r29;
	not.b32 	%r31, %r1;
	add.s32 	%r32, %r30, %r31;
	sub.s32 	%r10, %r32, %r7;
	shr.u32 	%r33, %r10, 10;
	add.s32 	%r11, %r33, 1;
	setp.lt.u32 	%p3, %r10, 7168;
	mov.f64 	%fd119, 0d0000000000000000;
	@%p3 bra 	$L__BB2_6;
	and.b32  	%r34, %r11, 8388600;
	neg.s32 	%r84, %r34;
	mov.f64 	%fd119, 0d0000000000000000;
$L__BB2_5:
	.pragma "nounroll";
	mul.wide.s32 	%rd11, %r86, 4;
	add.s64 	%rd12, %rd2, %rd11;
	ld.global.u32 	%r35, [%rd12];
	add.s32 	%r36, %r35, %r3;
	mul.wide.s32 	%rd13, %r36, 8;
	add.s64 	%rd14, %rd3, %rd13;
	ld.global.f64 	%fd22, [%rd14];
	mul.wide.s32 	%rd15, %r35, 4;
	add.s64 	%rd16, %rd1, %rd15;
	ld.global.u32 	%r37, [%rd16];
	cvt.rn.f64.s32 	%fd23, %r37;
	div.rn.f64 	%fd24, %fd22, %fd23;
	add.f64 	%fd25, %fd119, %fd24;
	ld.global.u32 	%r38, [%rd12+4096];
	add.s32 	%r39, %r38, %r3;
	mul.wide.s32 	%rd17, %r39, 8;
	add.s64 	%rd18, %rd3, %rd17;
	ld.global.f64 	%fd26, [%rd18];
	mul.wide.s32 	%rd19, %r38, 4;
	add.s64 	%rd20, %rd1, %rd19;
	ld.global.u32 	%r40, [%rd20];
	cvt.rn.f64.s32 	%fd27, %r40;
	div.rn.f64 	%fd28, %fd26, %fd27;
	add.f64 	%fd29, %fd25, %fd28;
	ld.global.u32 	%r41, [%rd12+8192];
	add.s32 	%r42, %r41, %r3;
	mul.wide.s32 	%rd21, %r42, 8;
	add.s64 	%rd22, %rd3, %rd21;
	ld.global.f64 	%fd30, [%rd22];
	mul.wide.s32 	%rd23, %r41, 4;
	add.s64 	%rd24, %rd1, %rd23;
	ld.global.u32 	%r43, [%rd24];
	cvt.rn.f64.s32 	%fd31, %r43;
	div.rn.f64 	%fd32, %fd30, %fd31;
	add.f64 	%fd33, %fd29, %fd32;
	ld.global.u32 	%r44, [%rd12+12288];
	add.s32 	%r45, %r44, %r3;
	mul.wide.s32 	%rd25, %r45, 8;
	add.s64 	%rd26, %rd3, %rd25;
	ld.global.f64 	%fd34, [%rd26];
	mul.wide.s32 	%rd27, %r44, 4;
	add.s64 	%rd28, %rd1, %rd27;
	ld.global.u32 	%r46, [%rd28];
	cvt.rn.f64.s32 	%fd35, %r46;
	div.rn.f64 	%fd36, %fd34, %fd35;
	add.f64 	%fd37, %fd33, %fd36;
	ld.global.u32 	%r47, [%rd12+16384];
	add.s32 	%r48, %r47, %r3;
	mul.wide.s32 	%rd29, %r48, 8;
	add.s64 	%rd30, %rd3, %rd29;
	ld.global.f64 	%fd38, [%rd30];
	mul.wide.s32 	%rd31, %r47, 4;
	add.s64 	%rd32, %rd1, %rd31;
	ld.global.u32 	%r49, [%rd32];
	cvt.rn.f64.s32 	%fd39, %r49;
	div.rn.f64 	%fd40, %fd38, %fd39;
	add.f64 	%fd41, %fd37, %fd40;
	ld.global.u32 	%r50, [%rd12+20480];
	add.s32 	%r51, %r50, %r3;
	mul.wide.s32 	%rd33, %r51, 8;
	add.s64 	%rd34, %rd3, %rd33;
	ld.global.f64 	%fd42, [%rd34];
	mul.wide.s32 	%rd35, %r50, 4;
	add.s64 	%rd36, %rd1, %rd35;
	ld.global.u32 	%r52, [%rd36];
	cvt.rn.f64.s32 	%fd43, %r52;
	div.rn.f64 	%fd44, %fd42, %fd43;
	add.f64 	%fd45, %fd41, %fd44;
	ld.global.u32 	%r53, [%rd12+24576];
	add.s32 	%r54, %r53, %r3;
	mul.wide.s32 	%rd37, %r54, 8;
	add.s64 	%rd38, %rd3, %rd37;
	ld.global.f64 	%fd46, [%rd38];
	mul.wide.s32 	%rd39, %r53, 4;
	add.s64 	%rd40, %rd1, %rd39;
	ld.global.u32 	%r55, [%rd40];
	cvt.rn.f64.s32 	%fd47, %r55;
	div.rn.f64 	%fd48, %fd46, %fd47;
	add.f64 	%fd49, %fd45, %fd48;
	ld.global.u32 	%r56, [%rd12+28672];
	add.s32 	%r57, %r56, %r3;
	mul.wide.s32 	%rd41, %r57, 8;
	add.s64 	%rd42, %rd3, %rd41;
	ld.global.f64 	%fd50, [%rd42];
	mul.wide.s32 	%rd43, %r56, 4;
	add.s64 	%rd44, %rd1, %rd43;
	ld.global.u32 	%r58, [%rd44];
	cvt.rn.f64.s32 	%fd51, %r58;
	div.rn.f64 	%fd52, %fd50, %fd51;
	add.f64 	%fd119, %fd49, %fd52;
	add.s32 	%r86, %r86, 8192;
	add.s32 	%r84, %r84, 8;
	setp.ne.s32 	%p4, %r84, 0;
	@%p4 bra 	$L__BB2_5;
$L__BB2_6:
	and.b32  	%r18, %r11, 7;
	setp.eq.s32 	%p5, %r18, 0;
	@%p5 bra 	$L__BB2_14;
	setp.lt.u32 	%p6, %r18, 4;
	@%p6 bra 	$L__BB2_9;
	mul.wide.s32 	%rd45, %r86, 4;
	add.s64 	%rd46, %rd2, %rd45;
	ld.global.u32 	%r59, [%rd46];
	add.s32 	%r60, %r59, %r3;
	mul.wide.s32 	%rd47, %r60, 8;
	add.s64 	%rd48, %rd3, %rd47;
	ld.global.f64 	%fd54, [%rd48];
	mul.wide.s32 	%rd49, %r59, 4;
	add.s64 	%rd50, %rd1, %rd49;
	ld.global.u32 	%r61, [%rd50];
	cvt.rn.f64.s32 	%fd55, %r61;
	div.rn.f64 	%fd56, %fd54, %fd55;
	add.f64 	%fd57, %fd119, %fd56;
	ld.global.u32 	%r62, [%rd46+4096];
	add.s32 	%r63, %r62, %r3;
	mul.wide.s32 	%rd51, %r63, 8;
	add.s64 	%rd52, %rd3, %rd51;
	ld.global.f64 	%fd58, [%rd52];
	mul.wide.s32 	%rd53, %r62, 4;
	add.s64 	%rd54, %rd1, %rd53;
	ld.global.u32 	%r64, [%rd54];
	cvt.rn.f64.s32 	%fd59, %r64;
	div.rn.f64 	%fd60, %fd58, %fd59;
	add.f64 	%fd61, %fd57, %fd60;
	ld.global.u32 	%r65, [%rd46+8192];
	add.s32 	%r66, %r65, %r3;
	mul.wide.s32 	%rd55, %r66, 8;
	add.s64 	%rd56, %rd3, %rd55;
	ld.global.f64 	%fd62, [%rd56];
	mul.wide.s32 	%rd57, %r65, 4;
	add.s64 	%rd58, %rd1, %rd57;
	ld.global.u32 	%r67, [%rd58];
	cvt.rn.f64.s32 	%fd63, %r67;
	div.rn.f64 	%fd64, %fd62, %fd63;
	add.f64 	%fd65, %fd61, %fd64;
	ld.global.u32 	%r68, [%rd46+12288];
	add.s32 	%r69, %r68, %r3;
	mul.wide.s32 	%rd59, %r69, 8;
	add.s64 	%rd60, %rd3, %rd59;
	ld.global.f64 	%fd66, [%rd60];
	mul.wide.s32 	%rd61, %r68, 4;
	add.s64 	%rd62, %rd1, %rd61;
	ld.global.u32 	%r70, [%rd62];
	cvt.rn.f64.s32 	%fd67, %r70;
	div.rn.f64 	%fd68, %fd66, %fd67;
	add.f64 	%fd119, %fd65, %fd68;
	add.s32 	%r86, %r86, 4096;
$L__BB2_9:
	and.b32  	%r71, %r11, 3;
	setp.eq.s32 	%p7, %r71, 0;
	@%p7 bra 	$L__BB2_14;
	setp.eq.s32 	%p8, %r71, 1;
	@%p8 bra 	$L__BB2_12;
	mul.wide.s32 	%rd63, %r86, 4;
	add.s64 	%rd64, %rd2, %rd63;
	ld.global.u32 	%r72, [%rd64];
	add.s32 	%r73, %r72, %r3;
	mul.wide.s32 	%rd65, %r73, 8;
	add.s64 	%rd66, %rd3, %rd65;
	ld.global.f64 	%fd70, [%rd66];
	mul.wide.s32 	%rd67, %r72, 4;
	add.s64 	%rd68, %rd1, %rd67;
	ld.global.u32 	%r74, [%rd68];
	cvt.rn.f64.s32 	%fd71, %r74;
	div.rn.f64 	%fd72, %fd70, %fd71;
	add.f64 	%fd73, %fd119, %fd72;
	ld.global.u32 	%r75, [%rd64+4096];
	add.s32 	%r76, %r75, %r3;
	mul.wide.s32 	%rd69, %r76, 8;
	add.s64 	%rd70, %rd3, %rd69;
	ld.global.f64 	%fd74, [%rd70];
	mul.wide.s32 	%rd71, %r75, 4;
	add.s64 	%rd72, %rd1, %rd71;
	ld.global.u32 	%r77, [%rd72];
	cvt.rn.f64.s32 	%fd75, %r77;
	div.rn.f64 	%fd76, %fd74, %fd75;
	add.f64 	%fd119, %fd73, %fd76;
	add.s32 	%r86, %r86, 2048;
$L__BB2_12:
	and.b32  	%r78, %r10, 1024;
	setp.ne.s32 	%p9, %r78, 0;
	@%p9 bra 	$L__BB2_14;
	mul.wide.s32 	%rd73, %r86, 4;
	add.s64 	%rd74, %rd2, %rd73;
	ld.global.u32 	%r79, [%rd74];
	add.s32 	%r80, %r79, %r3;
	mul.wide.s32 	%rd75, %r80, 8;
	add.s64 	%rd76, %rd3, %rd75;
	ld.global.f64 	%fd77, [%rd76];
	mul.wide.s32 	%rd77, %r79, 4;
	add.s64 	%rd78, %rd1, %rd77;
	ld.global.u32 	%r81, [%rd78];
	cvt.rn.f64.s32 	%fd78, %r81;
	div.rn.f64 	%fd79, %fd77, %fd78;
	add.f64 	%fd119, %fd119, %fd79;
$L__BB2_14:
	setp.gt.u32 	%p10, %r1, 511;
	st.shared.f64 	[%r4], %fd119;
	bar.sync 	0;
	@%p10 bra 	$L__BB2_16;
	ld.shared.f64 	%fd80, [%r4+4096];
	ld.shared.f64 	%fd81, [%r4];
	add.f64 	%fd82, %fd80, %fd81;
	st.shared.f64 	[%r4], %fd82;
$L__BB2_16:
	setp.gt.u32 	%p11, %r1, 255;
	bar.sync 	0;
	@%p11 bra 	$L__BB2_18;
	ld.shared.f64 	%fd83, [%r4+2048];
	ld.shared.f64 	%fd84, [%r4];
	add.f64 	%fd85, %fd83, %fd84;
	st.shared.f64 	[%r4], %fd85;
$L__BB2_18:
	setp.gt.u32 	%p12, %r1, 127;
	bar.sync 	0;
	@%p12 bra 	$L__BB2_20;
	ld.shared.f64 	%fd86, [%r4+1024];
	ld.shared.f64 	%fd87, [%r4];
	add.f64 	%fd88, %fd86, %fd87;
	st.shared.f64 	[%r4], %fd88;
$L__BB2_20:
	setp.gt.u32 	%p13, %r1, 63;
	bar.sync 	0;
	@%p13 bra 	$L__BB2_22;
	ld.shared.f64 	%fd89, [%r4+512];
	ld.shared.f64 	%fd90, [%r4];
	add.f64 	%fd91, %fd89, %fd90;
	st.shared.f64 	[%r4], %fd91;
$L__BB2_22:
	setp.gt.u32 	%p14, %r1, 31;
	bar.sync 	0;
	@%p14 bra 	$L__BB2_24;
	ld.shared.f64 	%fd92, [%r4+256];
	ld.shared.f64 	%fd93, [%r4];
	add.f64 	%fd94, %fd92, %fd93;
	st.shared.f64 	[%r4], %fd94;
$L__BB2_24:
	setp.gt.u32 	%p15, %r1, 15;
	bar.sync 	0;
	@%p15 bra 	$L__BB2_26;
	ld.shared.f64 	%fd95, [%r4+128];
	ld.shared.f64 	%fd96, [%r4];
	add.f64 	%fd97, %fd95, %fd96;
	st.shared.f64 	[%r4], %fd97;
$L__BB2_26:
	setp.gt.u32 	%p16, %r1, 7;
	bar.sync 	0;
	@%p16 bra 	$L__BB2_28;
	ld.shared.f64 	%fd98, [%r4+64];
	ld.shared.f64 	%fd99, [%r4];
	add.f64 	%fd100, %fd98, %fd99;
	st.shared.f64 	[%r4], %fd100;
$L__BB2_28:
	setp.gt.u32 	%p17, %r1, 3;
	bar.sync 	0;
	@%p17 bra 	$L__BB2_30;
	ld.shared.f64 	%fd101, [%r4+32];
	ld.shared.f64 	%fd102, [%r4];
	add.f64 	%fd103, %fd101, %fd102;
	st.shared.f64 	[%r4], %fd103;
$L__BB2_30:
	setp.gt.u32 	%p18, %r1, 1;
	bar.sync 	0;
	@%p18 bra 	$L__BB2_32;
	ld.shared.f64 	%fd104, [%r4+16];
	ld.shared.f64 	%fd105, [%r4];
	add.f64 	%fd106, %fd104, %fd105;
	st.shared.f64 	[%r4], %fd106;
$L__BB2_32:
	setp.ne.s32 	%p19, %r1, 0;
	bar.sync 	0;
	@%p19 bra 	$L__BB2_34;
	ld.shared.f64 	%fd107, [_ZZ9allVertexidiiPKiS0_S0_PdE1r+8];
	ld.shared.f64 	%fd108, [%r4];
	add.f64 	%fd109, %fd107, %fd108;
	st.shared.f64 	[%r4], %fd109;
$L__BB2_34:
	setp.ne.s32 	%p20, %r1, 0;
	bar.sync 	0;
	@%p20 bra 	$L__BB2_36;
	ld.shared.f64 	%fd110, [_ZZ9allVertexidiiPKiS0_S0_PdE1r];
	fma.rn.f64 	%fd111, %fd14, %fd110, %fd1;
	add.s32 	%r82, %r83, %r5;
	mul.wide.s32 	%rd79, %r82, 8;
	add.s64 	%rd80, %rd3, %rd79;
	st.global.f64 	[%rd80], %fd111;
$L__BB2_36:
	add.s32 	%r83, %r83, 65536;
	setp.lt.s32 	%p21, %r83, %r24;
	@%p21 bra 	$L__BB2_2;
$L__BB2_37:
	ret;

}
	// .globl	_Z9oneVertexiidiiPKiS0_S0_Pd
.visible .entry _Z9oneVertexiidiiPKiS0_S0_Pd(
	.param .u32 _Z9oneVertexiidiiPKiS0_S0_Pd_param_0,
	.param .u32 _Z9oneVertexiidiiPKiS0_S0_Pd_param_1,
	.param .f64 _Z9oneVertexiidiiPKiS0_S0_Pd_param_2,
	.param .u32 _Z9oneVertexiidiiPKiS0_S0_Pd_param_3,
	.param .u32 _Z9oneVertexiidiiPKiS0_S0_Pd_param_4,
	.param .u64 .ptr .align 1 _Z9oneVertexiidiiPKiS0_S0_Pd_param_5,
	.param .u64 .ptr .align 1 _Z9oneVertexiidiiPKiS0_S0_Pd_param_6,
	.param .u64 .ptr .align 1 _Z9oneVertexiidiiPKiS0_S0_Pd_param_7,
	.param .u64 .ptr .align 1 _Z9oneVertexiidiiPKiS0_S0_Pd_param_8
)
{
	.reg .pred 	%p<20>;
	.reg .b32 	%r<85>;
	.reg .b64 	%rd<82>;
	.reg .b64 	%fd<120>;
	// demoted variable
	.shared .align 8 .b8 _ZZ9oneVertexiidiiPKiS0_S0_PdE1r[8192];
	ld.param.u32 	%r20, [_Z9oneVertexiidiiPKiS0_S0_Pd_param_0];
	ld.param.u32 	%r21, [_Z9oneVertexiidiiPKiS0_S0_Pd_param_1];
	ld.param.f64 	%fd13, [_Z9oneVertexiidiiPKiS0_S0_Pd_param_2];
	ld.param.u32 	%r22, [_Z9oneVertexiidiiPKiS0_S0_Pd_param_3];
	ld.param.u32 	%r23, [_Z9oneVertexiidiiPKiS0_S0_Pd_param_4];
	ld.param.u64 	%rd5, [_Z9oneVertexiidiiPKiS0_S0_Pd_param_5];
	ld.param.u64 	%rd6, [_Z9oneVertexiidiiPKiS0_S0_Pd_param_6];
	ld.param.u64 	%rd7, [_Z9oneVertexiidiiPKiS0_S0_Pd_param_7];
	ld.param.u64 	%rd8, [_Z9oneVertexiidiiPKiS0_S0_Pd_param_8];
	cvta.to.global.u64 	%rd1, %rd7;
	cvta.to.global.u64 	%rd2, %rd5;
	cvta.to.global.u64 	%rd3, %rd8;
	cvta.to.global.u64 	%rd9, %rd6;
	mov.u32 	%r1, %tid.x;
	mul.wide.s32 	%rd10, %r20, 4;
	add.s64 	%rd11, %rd9, %rd10;
	ld.global.u32 	%r2, [%rd11];
	add.s32 	%r82, %r2, %r1;
	ld.global.u32 	%r4, [%rd11+4];
	setp.ge.s32 	%p1, %r82, %r4;
	mov.f64 	%fd119, 0d0000000000000000;
	@%p1 bra 	$L__BB3_12;
	mul.lo.s32 	%r5, %r23, %r21;
	add.s32 	%r24, %r82, 1024;
	max.s32 	%r25, %r4, %r24;
	not.b32 	%r26, %r1;
	add.s32 	%r27, %r25, %r26;
	sub.s32 	%r6, %r27, %r2;
	shr.u32 	%r28, %r6, 10;
	add.s32 	%r7, %r28, 1;
	and.b32  	%r8, %r7, 7;
	setp.lt.u32 	%p2, %r6, 7168;
	mov.f64 	%fd119, 0d0000000000000000;
	@%p2 bra 	$L__BB3_4;
	and.b32  	%r29, %r7, 8388600;
	neg.s32 	%r80, %r29;
	add.s64 	%rd4, %rd2, 16384;
	mov.f64 	%fd119, 0d0000000000000000;
$L__BB3_3:
	.pragma "nounroll";
	mul.wide.s32 	%rd12, %r82, 4;
	add.s64 	%rd13, %rd4, %rd12;
	ld.global.u32 	%r30, [%rd13+-16384];
	add.s32 	%r31, %r30, %r5;
	mul.wide.s32 	%rd14, %r31, 8;
	add.s64 	%rd15, %rd3, %rd14;
	ld.global.f64 	%fd18, [%rd15];
	mul.wide.s32 	%rd16, %r30, 4;
	add.s64 	%rd17, %rd1, %rd16;
	ld.global.u32 	%r32, [%rd17];
	cvt.rn.f64.s32 	%fd19, %r32;
	div.rn.f64 	%fd20, %fd18, %fd19;
	add.f64 	%fd21, %fd119, %fd20;
	ld.global.u32 	%r33, [%rd13+-12288];
	add.s32 	%r34, %r33, %r5;
	mul.wide.s32 	%rd18, %r34, 8;
	add.s64 	%rd19, %rd3, %rd18;
	ld.global.f64 	%fd22, [%rd19];
	mul.wide.s32 	%rd20, %r33, 4;
	add.s64 	%rd21, %rd1, %rd20;
	ld.global.u32 	%r35, [%rd21];
	cvt.rn.f64.s32 	%fd23, %r35;
	div.rn.f64 	%fd24, %fd22, %fd23;
	add.f64 	%fd25, %fd21, %fd24;
	ld.global.u32 	%r36, [%rd13+-8192];
	add.s32 	%r37, %r36, %r5;
	mul.wide.s32 	%rd22, %r37, 8;
	add.s64 	%rd23, %rd3, %rd22;
	ld.global.f64 	%fd26, [%rd23];
	mul.wide.s32 	%rd24, %r36, 4;
	add.s64 	%rd25, %rd1, %rd24;
	ld.global.u32 	%r38, [%rd25];
	cvt.rn.f64.s32 	%fd27, %r38;
	div.rn.f64 	%fd28, %fd26, %fd27;
	add.f64 	%fd29, %fd25, %fd28;
	ld.global.u32 	%r39, [%rd13+-4096];
	add.s32 	%r40, %r39, %r5;
	mul.wide.s32 	%rd26, %r40, 8;
	add.s64 	%rd27, %rd3, %rd26;
	ld.global.f64 	%fd30, [%rd27];
	mul.wide.s32 	%rd28, %r39, 4;
	add.s64 	%rd29, %rd1, %rd28;
	ld.global.u32 	%r41, [%rd29];
	cvt.rn.f64.s32 	%fd31, %r41;
	div.rn.f64 	%fd32, %fd30, %fd31;
	add.f64 	%fd33, %fd29, %fd32;
	ld.global.u32 	%r42, [%rd13];
	add.s32 	%r43, %r42, %r5;
	mul.wide.s32 	%rd30, %r43, 8;
	add.s64 	%rd31, %rd3, %rd30;
	ld.global.f64 	%fd34, [%rd31];
	mul.wide.s32 	%rd32, %r42, 4;
	add.s64 	%rd33, %rd1, %rd32;
	ld.global.u32 	%r44, [%rd33];
	cvt.rn.f64.s32 	%fd35, %r44;
	div.rn.f64 	%fd36, %fd34, %fd35;
	add.f64 	%fd37, %fd33, %fd36;
	ld.global.u32 	%r45, [%rd13+4096];
	add.s32 	%r46, %r45, %r5;
	mul.wide.s32 	%rd34, %r46, 8;
	add.s64 	%rd35, %rd3, %rd34;
	ld.global.f64 	%fd38, [%rd35];
	mul.wide.s32 	%rd36, %r45, 4;
	add.s64 	%rd37, %rd1, %rd36;
	ld.global.u32 	%r47, [%rd37];
	cvt.rn.f64.s32 	%fd39, %r47;
	div.rn.f64 	%fd40, %fd38, %fd39;
	add.f64 	%fd41, %fd37, %fd40;
	ld.global.u32 	%r48, [%rd13+8192];
	add.s32 	%r49, %r48, %r5;
	mul.wide.s32 	%rd38, %r49, 8;
	add.s64 	%rd39, %rd3, %rd38;
	ld.global.f64 	%fd42, [%rd39];
	mul.wide.s32 	%rd40, %r48, 4;
	add.s64 	%rd41, %rd1, %rd40;
	ld.global.u32 	%r50, [%rd41];
	cvt.rn.f64.s32 	%fd43, %r50;
	div.rn.f64 	%fd44, %fd42, %fd43;
	add.f64 	%fd45, %fd41, %fd44;
	ld.global.u32 	%r51, [%rd13+12288];
	add.s32 	%r52, %r51, %r5;
	mul.wide.s32 	%rd42, %r52, 8;
	add.s64 	%rd43, %rd3, %rd42;
	ld.global.f64 	%fd46, [%rd43];
	mul.wide.s32 	%rd44, %r51, 4;
	add.s64 	%rd45, %rd1, %rd44;
	ld.global.u32 	%r53, [%rd45];
	cvt.rn.f64.s32 	%fd47, %r53;
	div.rn.f64 	%fd48, %fd46, %fd47;
	add.f64 	%fd119, %fd45, %fd48;
	add.s32 	%r82, %r82, 8192;
	add.s32 	%r80, %r80, 8;
	setp.ne.s32 	%p3, %r80, 0;
	@%p3 bra 	$L__BB3_3;
$L__BB3_4:
	setp.eq.s32 	%p4, %r8, 0;
	@%p4 bra 	$L__BB3_12;
	setp.lt.u32 	%p5, %r8, 4;
	@%p5 bra 	$L__BB3_7;
	mul.wide.s32 	%rd46, %r82, 4;
	add.s64 	%rd47, %rd2, %rd46;
	ld.global.u32 	%r54, [%rd47];
	add.s32 	%r55, %r54, %r5;
	mul.wide.s32 	%rd48, %r55, 8;
	add.s64 	%rd49, %rd3, %rd48;
	ld.global.f64 	%fd50, [%rd49];
	mul.wide.s32 	%rd50, %r54, 4;
	add.s64 	%rd51, %rd1, %rd50;
	ld.global.u32 	%r56, [%rd51];
	cvt.rn.f64.s32 	%fd51, %r56;
	div.rn.f64 	%fd52, %fd50, %fd51;
	add.f64 	%fd53, %fd119, %fd52;
	ld.global.u32 	%r57, [%rd47+4096];
	add.s32 	%r58, %r57, %r5;
	mul.wide.s32 	%rd52, %r58, 8;
	add.s64 	%rd53, %rd3, %rd52;
	ld.global.f64 	%fd54, [%rd53];
	mul.wide.s32 	%rd54, %r57, 4;
	add.s64 	%rd55, %rd1, %rd54;
	ld.global.u32 	%r59, [%rd55];
	cvt.rn.f64.s32 	%fd55, %r59;
	div.rn.f64 	%fd56, %fd54, %fd55;
	add.f64 	%fd57, %fd53, %fd56;
	ld.global.u32 	%r60, [%rd47+8192];
	add.s32 	%r61, %r60, %r5;
	mul.wide.s32 	%rd56, %r61, 8;
	add.s64 	%rd57, %rd3, %rd56;
	ld.global.f64 	%fd58, [%rd57];
	mul.wide.s32 	%rd58, %r60, 4;
	add.s64 	%rd59, %rd1, %rd58;
	ld.global.u32 	%r62, [%rd59];
	cvt.rn.f64.s32 	%fd59, %r62;
	div.rn.f64 	%fd60, %fd58, %fd59;
	add.f64 	%fd61, %fd57, %fd60;
	ld.global.u32 	%r63, [%rd47+12288];
	add.s32 	%r64, %r63, %r5;
	mul.wide.s32 	%rd60, %r64, 8;
	add.s64 	%rd61, %rd3, %rd60;
	ld.global.f64 	%fd62, [%rd61];
	mul.wide.s32 	%rd62, %r63, 4;
	add.s64 	%rd63, %rd1, %rd62;
	ld.global.u32 	%r65, [%rd63];
	cvt.rn.f64.s32 	%fd63, %r65;
	div.rn.f64 	%fd64, %fd62, %fd63;
	add.f64 	%fd119, %fd61, %fd64;
	add.s32 	%r82, %r82, 4096;
$L__BB3_7:
	and.b32  	%r66, %r7, 3;
	setp.eq.s32 	%p6, %r66, 0;
	@%p6 bra 	$L__BB3_12;
	setp.eq.s32 	%p7, %r66, 1;
	@%p7 bra 	$L__BB3_10;
	mul.wide.s32 	%rd64, %r82, 4;
	add.s64 	%rd65, %rd2, %rd64;
	ld.global.u32 	%r67, [%rd65];
	add.s32 	%r68, %r67, %r5;
	mul.wide.s32 	%rd66, %r68, 8;
	add.s64 	%rd67, %rd3, %rd66;
	ld.global.f64 	%fd66, [%rd67];
	mul.wide.s32 	%rd68, %r67, 4;
	add.s64 	%rd69, %rd1, %rd68;
	ld.global.u32 	%r69, [%rd69];
	cvt.rn.f64.s32 	%fd67, %r69;
	div.rn.f64 	%fd68, %fd66, %fd67;
	add.f64 	%fd69, %fd119, %fd68;
	ld.global.u32 	%r70, [%rd65+4096];
	add.s32 	%r71, %r70, %r5;
	mul.wide.s32 	%rd70, %r71, 8;
	add.s64 	%rd71, %rd3, %rd70;
	ld.global.f64 	%fd70, [%rd71];
	mul.wide.s32 	%rd72, %r70, 4;
	add.s64 	%rd73, %rd1, %rd72;
	ld.global.u32 	%r72, [%rd73];
	cvt.rn.f64.s32 	%fd71, %r72;
	div.rn.f64 	%fd72, %fd70, %fd71;
	add.f64 	%fd119, %fd69, %fd72;
	add.s32 	%r82, %r82, 2048;
$L__BB3_10:
	and.b32  	%r73, %r6, 1024;
	setp.ne.s32 	%p8, %r73, 0;
	@%p8 bra 	$L__BB3_12;
	mul.wide.s32 	%rd74, %r82, 4;
	add.s64 	%rd75, %rd2, %rd74;
	ld.global.u32 	%r74, [%rd75];
	add.s32 	%r75, %r74, %r5;
	mul.wide.s32 	%rd76, %r75, 8;
	add.s64 	%rd77, %rd3, %rd76;
	ld.global.f64 	%fd73, [%rd77];
	mul.wide.s32 	%rd78, %r74, 4;
	add.s64 	%rd79, %rd1, %rd78;
	ld.global.u32 	%r76, [%rd79];
	cvt.rn.f64.s32 	%fd74, %r76;
	div.rn.f64 	%fd75, %fd73, %fd74;
	add.f64 	%fd119, %fd119, %fd75;
$L__BB3_12:
	shl.b32 	%r77, %r1, 3;
	mov.u32 	%r78, _ZZ9oneVertexiidiiPKiS0_S0_PdE1r;
	add.s32 	%r19, %r78, %r77;
	st.shared.f64 	[%r19], %fd119;
	bar.sync 	0;
	setp.gt.u32 	%p9, %r1, 511;
	@%p9 bra 	$L__BB3_14;
	ld.shared.f64 	%fd76, [%r19+4096];
	ld.shared.f64 	%fd77, [%r19];
	add.f64 	%fd78, %fd76, %fd77;
	st.shared.f64 	[%r19], %fd78;
$L__BB3_14:
	bar.sync 	0;
	setp.gt.u32 	%p10, %r1, 255;
	@%p10 bra 	$L__BB3_16;
	ld.shared.f64 	%fd79, [%r19+2048];
	ld.shared.f64 	%fd80, [%r19];
	add.f64 	%fd81, %fd79, %fd80;
	st.shared.f64 	[%r19], %fd81;
$L__BB3_16:
	bar.sync 	0;
	setp.gt.u32 	%p11, %r1, 127;
	@%p11 bra 	$L__BB3_18;
	ld.shared.f64 	%fd82, [%r19+1024];
	ld.shared.f64 	%fd83, [%r19];
	add.f64 	%fd84, %fd82, %fd83;
	st.shared.f64 	[%r19], %fd84;
$L__BB3_18:
	bar.sync 	0;
	setp.gt.u32 	%p12, %r1, 63;
	@%p12 bra 	$L__BB3_20;
	ld.shared.f64 	%fd85, [%r19+512];
	ld.shared.f64 	%fd86, [%r19];
	add.f64 	%fd87, %fd85, %fd86;
	st.shared.f64 	[%r19], %fd87;
$L__BB3_20:
	bar.sync 	0;
	setp.gt.u32 	%p13, %r1, 31;
	@%p13 bra 	$L__BB3_22;
	ld.shared.f64 	%fd88, [%r19+256];
	ld.shared.f64 	%fd89, [%r19];
	add.f64 	%fd90, %fd88, %fd89;
	st.shared.f64 	[%r19], %fd90;
$L__BB3_22:
	bar.sync 	0;
	setp.gt.u32 	%p14, %r1, 15;
	@%p14 bra 	$L__BB3_24;
	ld.shared.f64 	%fd91, [%r19+128];
	ld.shared.f64 	%fd92, [%r19];
	add.f64 	%fd93, %fd91, %fd92;
	st.shared.f64 	[%r19], %fd93;
$L__BB3_24:
	bar.sync 	0;
	setp.gt.u32 	%p15, %r1, 7;
	@%p15 bra 	$L__BB3_26;
	ld.shared.f64 	%fd94, [%r19+64];
	ld.shared.f64 	%fd95, [%r19];
	add.f64 	%fd96, %fd94, %fd95;
	st.shared.f64 	[%r19], %fd96;
$L__BB3_26:
	bar.sync 	0;
	setp.gt.u32 	%p16, %r1, 3;
	@%p16 bra 	$L__BB3_28;
	ld.shared.f64 	%fd97, [%r19+32];
	ld.shared.f64 	%fd98, [%r19];
	add.f64 	%fd99, %fd97, %fd98;
	st.shared.f64 	[%r19], %fd99;
$L__BB3_28:
	bar.sync 	0;
	setp.gt.u32 	%p17, %r1, 1;
	@%p17 bra 	$L__BB3_30;
	ld.shared.f64 	%fd100, [%r19+16];
	ld.shared.f64 	%fd101, [%r19];
	add.f64 	%fd102, %fd100, %fd101;
	st.shared.f64 	[%r19], %fd102;
$L__BB3_30:
	bar.sync 	0;
	setp.ne.s32 	%p18, %r1, 0;
	@%p18 bra 	$L__BB3_32;
	ld.shared.f64 	%fd103, [_ZZ9oneVertexiidiiPKiS0_S0_PdE1r+8];
	ld.shared.f64 	%fd104, [%r19];
	add.f64 	%fd105, %fd103, %fd104;
	st.shared.f64 	[%r19], %fd105;
$L__BB3_32:
	setp.ne.s32 	%p19, %r1, 0;
	bar.sync 	0;
	@%p19 bra 	$L__BB3_34;
	mov.f64 	%fd106, 0d3FF0000000000000;
	sub.f64 	%fd107, %fd106, %fd13;
	cvt.rn.f64.s32 	%fd108, %r21;
	div.rn.f64 	%fd109, %fd107, %fd108;
	ld.shared.f64 	%fd110, [_ZZ9oneVertexiidiiPKiS0_S0_PdE1r];
	fma.rn.f64 	%fd111, %fd13, %fd110, %fd109;
	mad.lo.s32 	%r79, %r22, %r21, %r20;
	mul.wide.s32 	%rd80, %r79, 8;
	add.s64 	%rd81, %rd3, %rd80;
	st.global.f64 	[%rd81], %fd111;
$L__BB3_34:
	ret;

}


// ===== COMPILED SASS (sm_100) =====

	.target	sm_100

	.elftype	@"ET_EXEC"


//--------------------- .note.nv.tkinfo           --------------------------
	.section	.note.nv.tkinfo,"",@"SHT_NOTE"
	.sectionflags	@"SHF_NOTE_NV_TKINFO"
	.tkinfo
        /*0018*/ 	.word	0x00000002
        /*0030*/ 	.string	""
        /*0030*/ 	.string	"ptxas"
        /*0030*/ 	.string	"Cuda compilation tools, release 13.0, V13.0.88"
        /*0030*/ 	.string	"Build cuda_13.0.r13.0/compiler.36424714_0"
        /*0030*/ 	.string	"-arch sm_100 -m 64 "



//--------------------- .note.nv.cuinfo           --------------------------
	.section	.note.nv.cuinfo,"",@"SHT_NOTE"
	.sectionflags	@"SHF_NOTE_NV_CUINFO"
        /*0018*/ 	.short	0x0002
        /*001a*/ 	.short	0x0064
        /*001c*/ 	.short	0x0082
	.zero		2


//--------------------- .nv.info                  --------------------------
	.section	.nv.info,"",@"SHT_CUDA_INFO"
	.align	4


	//----- nvinfo : EIATTR_REGCOUNT
	.align		4
        /*0000*/ 	.byte	0x04, 0x2f
        /*0002*/ 	.short	(.L_1 - .L_0)
	.align		4
.L_0:
        /*0004*/ 	.word	index@(_Z12sum_sectionsiiiPKiS0_S0_S0_PKdPd)
        /*0008*/ 	.word	0x00000028


	//----- nvinfo : EIATTR_FRAME_SIZE
	.align		4
.L_1:
        /*000c*/ 	.byte	0x04, 0x11
        /*000e*/ 	.short	(.L_3 - .L_2)
	.align		4
.L_2:
        /*0010*/ 	.word	index@($__internal_3_$__cuda_sm20_div_rn_f64_full)
        /*0014*/ 	.word	0x00000000


	//----- nvinfo : EIATTR_FRAME_SIZE
	.align		4
.L_3:
        /*0018*/ 	.byte	0x04, 0x11
        /*001a*/ 	.short	(.L_5 - .L_4)
	.align		4
.L_4:
        /*001c*/ 	.word	index@(_Z12sum_sectionsiiiPKiS0_S0_S0_PKdPd)
        /*0020*/ 	.word	0x00000000


	//----- nvinfo : EIATTR_REGCOUNT
	.align		4
.L_5:
        /*0024*/ 	.byte	0x04, 0x2f
        /*0026*/ 	.short	(.L_7 - .L_6)
	.align		4
.L_6:
        /*0028*/ 	.word	index@(_Z15reduce_sectionsidiPKiPdPKd)
        /*002c*/ 	.word	0x00000020


	//----- nvinfo : EIATTR_FRAME_SIZE
	.align		4
.L_7:
        /*0030*/ 	.byte	0x04, 0x11
        /*0032*/ 	.short	(.L_9 - .L_8)
	.align		4
.L_8:
        /*0034*/ 	.word	index@($__internal_2_$__cuda_sm20_div_rn_f64_full)
        /*0038*/ 	.word	0x00000000


	//----- nvinfo : EIATTR_FRAME_SIZE
	.align		4
.L_9:
        /*003c*/ 	.byte	0x04, 0x11
        /*003e*/ 	.short	(.L_11 - .L_10)
	.align		4
.L_10:
        /*0040*/ 	.word	index@(_Z15reduce_sectionsidiPKiPdPKd)
        /*0044*/ 	.word	0x00000000


	//----- nvinfo : EIATTR_REGCOUNT
	.align		4
.L_11:
        /*0048*/ 	.byte	0x04, 0x2f
        /*004a*/ 	.short	(.L_13 - .L_12)
	.align		4
.L_12:
        /*004c*/ 	.word	index@(_Z9allVertexidiiPKiS0_S0_Pd)
        /*0050*/ 	.word	0x00000028


	//----- nvinfo : EIATTR_FRAME_SIZE
	.align		4
.L_13:
        /*0054*/ 	.byte	0x04, 0x11
        /*0056*/ 	.short	(.L_15 - .L_14)
	.align		4
.L_14:
        /*0058*/ 	.word	index@($__internal_1_$__cuda_sm20_div_rn_f64_full)
        /*005c*/ 	.word	0x00000000


	//----- nvinfo : EIATTR_FRAME_SIZE
	.align		4
.L_15:
        /*0060*/ 	.byte	0x04, 0x11
        /*0062*/ 	.short	(.L_17 - .L_16)
	.align		4
.L_16:
        /*0064*/ 	.word	index@(_Z9allVertexidiiPKiS0_S0_Pd)
        /*0068*/ 	.word	0x00000000


	//----- nvinfo : EIATTR_REGCOUNT
	.align		4
.L_17:
        /*006c*/ 	.byte	0x04, 0x2f
        /*006e*/ 	.short	(.L_19 - .L_18)
	.align		4
.L_18:
        /*0070*/ 	.word	index@(_Z9oneVertexiidiiPKiS0_S0_Pd)
        /*0074*/ 	.word	0x00000028


	//----- nvinfo : EIATTR_FRAME_SIZE
	.align		4
.L_19:
        /*0078*/ 	.byte	0x04, 0x11
        /*007a*/ 	.short	(.L_21 - .L_20)
	.align		4
.L_20:
        /*007c*/ 	.word	index@($__internal_0_$__cuda_sm20_div_rn_f64_full)
        /*0080*/ 	.word	0x00000000


	//----- nvinfo : EIATTR_FRAME_SIZE
	.align		4
.L_21:
        /*0084*/ 	.byte	0x04, 0x11
        /*0086*/ 	.short	(.L_23 - .L_22)
	.align		4
.L_22:
        /*0088*/ 	.word	index@(_Z9oneVertexiidiiPKiS0_S0_Pd)
        /*008c*/ 	.word	0x00000000


	//----- nvinfo : EIATTR_MIN_STACK_SIZE
	.align		4
.L_23:
        /*0090*/ 	.byte	0x04, 0x12
        /*0092*/ 	.short	(.L_25 - .L_24)
	.align		4
.L_24:
        /*0094*/ 	.word	index@(_Z9oneVertexiidiiPKiS0_S0_Pd)
        /*0098*/ 	.word	0x00000000


	//----- nvinfo : EIATTR_MIN_STACK_SIZE
	.align		4
.L_25:
        /*009c*/ 	.byte	0x04, 0x12
        /*009e*/ 	.short	(.L_27 - .L_26)
	.align		4
.L_26:
        /*00a0*/ 	.word	index@(_Z9allVertexidiiPKiS0_S0_Pd)
        /*00a4*/ 	.word	0x00000000


	//----- nvinfo : EIATTR_MIN_STACK_SIZE
	.align		4
.L_27:
        /*00a8*/ 	.byte	0x04, 0x12
        /*00aa*/ 	.short	(.L_29 - .L_28)
	.align		4
.L_28:
        /*00ac*/ 	.word	index@(_Z15reduce_sectionsidiPKiPdPKd)
        /*00b0*/ 	.word	0x00000000


	//----- nvinfo : EIATTR_MIN_STACK_SIZE
	.align		4
.L_29:
        /*00b4*/ 	.byte	0x04, 0x12
        /*00b6*/ 	.short	(.L_31 - .L_30)
	.align		4
.L_30:
        /*00b8*/ 	.word	index@(_Z12sum_sectionsiiiPKiS0_S0_S0_PKdPd)
        /*00bc*/ 	.word	0x00000000
.L_31:


//--------------------- .nv.compat                --------------------------
	.section	.nv.compat,"",@"SHT_CUDA_COMPAT_INFO"
	.align	4
        /*0000*/ 	.byte	0x02, 0x09, 0x00, 0x00, 0x02, 0x02, 0x01, 0x00, 0x02, 0x05, 0x05, 0x00, 0x03, 0x07, 0x01, 0x01
        /*0010*/ 	.byte	0x02, 0x03, 0x00, 0x00, 0x02, 0x06, 0x01, 0x00, 0x04, 0x0b, 0x08, 0x00, 0x01, 0x00, 0x00, 0x00
        /*0020*/ 	.byte	0x00, 0x00, 0x00, 0x00


//--------------------- .nv.info._Z9oneVertexiidiiPKiS0_S0_Pd --------------------------
	.section	.nv.info._Z9oneVertexiidiiPKiS0_S0_Pd,"",@"SHT_CUDA_INFO"
	.sectionflags	@""
	.align	4


	//----- nvinfo : EIATTR_CUDA_API_VERSION
	.align		4
        /*0000*/ 	.byte	0x04, 0x37
        /*0002*/ 	.short	(.L_33 - .L_32)
.L_32:
        /*0004*/ 	.word	0x00000082


	//----- nvinfo : EIATTR_KPARAM_INFO
	.align		4
.L_33:
        /*0008*/ 	.byte	0x04, 0x17
        /*000a*/ 	.short	(.L_35 - .L_34)
.L_34:
        /*000c*/ 	.word	0x00000000
        /*0010*/ 	.short	0x0008
        /*0012*/ 	.short	0x0030
        /*0014*/ 	.byte	0x00, 0xf5, 0x21, 0x00


	//----- nvinfo : EIATTR_KPARAM_INFO
	.align		4
.L_35:
        /*0018*/ 	.byte	0x04, 0x17
        /*001a*/ 	.short	(.L_37 - .L_36)
.L_36:
        /*001c*/ 	.word	0x00000000
        /*0020*/ 	.short	0x0007
        /*0022*/ 	.short	0x0028
        /*0024*/ 	.byte	0x00, 0xf5, 0x21, 0x00


	//----- nvinfo : EIATTR_KPARAM_INFO
	.align		4
.L_37:
        /*0028*/ 	.byte	0x04, 0x17
        /*002a*/ 	.short	(.L_39 - .L_38)
.L_38:
        /*002c*/ 	.word	0x00000000
        /*0030*/ 	.short	0x0006
        /*0032*/ 	.short	0x0020
        /*0034*/ 	.byte	0x00, 0xf5, 0x21, 0x00


	//----- nvinfo : EIATTR_KPARAM_INFO
	.align		4
.L_39:
        /*0038*/ 	.byte	0x04, 0x17
        /*003a*/ 	.short	(.L_41 - .L_40)
.L_40:
        /*003c*/ 	.word	0x00000000
        /*0040*/ 	.short	0x0005
        /*0042*/ 	.short	0x0018
        /*0044*/ 	.byte	0x00, 0xf5, 0x21, 0x00


	//----- nvinfo : EIATTR_KPARAM_INFO
	.align		4
.L_41:
        /*0048*/ 	.byte	0x04, 0x17
        /*004a*/ 	.short	(.L_43 - .L_42)
.L_42:
        /*004c*/ 	.word	0x00000000
        /*0050*/ 	.short	0x0004
        /*0052*/ 	.short	0x0014
        /*0054*/ 	.byte	0x00, 0xf0, 0x11, 0x00


	//----- nvinfo : EIATTR_KPARAM_INFO
	.align		4
.L_43:
        /*0058*/ 	.byte	0x04, 0x17
        /*005a*/ 	.short	(.L_45 - .L_44)
.L_44:
        /*005c*/ 	.word	0x00000000
        /*0060*/ 	.short	0x0003
        /*0062*/ 	.short	0x0010
        /*0064*/ 	.byte	0x00, 0xf0, 0x11, 0x00


	//----- nvinfo : EIATTR_KPARAM_INFO
	.align		4
.L_45:
        /*0068*/ 	.byte	0x04, 0x17
        /*006a*/ 	.short	(.L_47 - .L_46)
.L_46:
        /*006c*/ 	.word	0x00000000
        /*0070*/ 	.short	0x0002
        /*0072*/ 	.short	0x0008
        /*0074*/ 	.byte	0x00, 0xf0, 0x21, 0x00


	//----- nvinfo : EIATTR_KPARAM_INFO
	.align		4
.L_47:
        /*0078*/ 	.byte	0x04, 0x17
        /*007a*/ 	.short	(.L_49 - .L_48)
.L_48:
        /*007c*/ 	.word	0x00000000
        /*0080*/ 	.short	0x0001
        /*0082*/ 	.short	0x0004
        /*0084*/ 	.byte	0x00, 0xf0, 0x11, 0x00


	//----- nvinfo : EIATTR_KPARAM_INFO
	.align		4
.L_49:
        /*0088*/ 	.byte	0x04, 0x17
        /*008a*/ 	.short	(.L_51 - .L_50)
.L_50:
        /*008c*/ 	.word	0x00000000
        /*0090*/ 	.short	0x0000
        /*0092*/ 	.short	0x0000
        /*0094*/ 	.byte	0x00, 0xf0, 0x11, 0x00


	//----- nvinfo : EIATTR_SPARSE_MMA_MASK
	.align		4
.L_51:
        /*0098*/ 	.byte	0x03, 0x50
        /*009a*/ 	.short	0x0000


	//----- nvinfo : EIATTR_MAXREG_COUNT
	.align		4
        /*009c*/ 	.byte	0x03, 0x1b
        /*009e*/ 	.short	0x00ff


	//----- nvinfo : EIATTR_NUM_BARRIERS
	.align		4
        /*00a0*/ 	.byte	0x02, 0x4c
        /*00a2*/ 	.byte	0x01
	.zero		1


	//----- nvinfo : EIATTR_MERCURY_ISA_VERSION
	.align		4
        /*00a4*/ 	.byte	0x03, 0x5f
        /*00a6*/ 	.short	0x0101


	//----- nvinfo : EIATTR_VRC_CTA_INIT_COUNT
	.align		4
        /*00a8*/ 	.byte	0x02, 0x4a
	.zero		1
	.zero		1


	//----- nvinfo : EIATTR_EXIT_INSTR_OFFSETS
	.align		4
        /*00ac*/ 	.byte	0x04, 0x1c
        /*00ae*/ 	.short	(.L_53 - .L_52)


	//   ....[0]....
.L_52:
        /*00b0*/ 	.word	0x00002500


	//   ....[1]....
        /*00b4*/ 	.word	0x00002740


	//----- nvinfo : EIATTR_CRS_STACK_SIZE
	.align		4
.L_53:
        /*00b8*/ 	.byte	0x04, 0x1e
        /*00ba*/ 	.short	(.L_55 - .L_54)
.L_54:
        /*00bc*/ 	.word	0x00000000


	//----- nvinfo : EIATTR_CBANK_PARAM_SIZE
	.align		4
.L_55:
        /*00c0*/ 	.byte	0x03, 0x19
        /*00c2*/ 	.short	0x0038


	//----- nvinfo : EIATTR_PARAM_CBANK
	.align		4
        /*00c4*/ 	.byte	0x04, 0x0a
        /*00c6*/ 	.short	(.L_57 - .L_56)
	.align		4
.L_56:
        /*00c8*/ 	.word	index@(.nv.constant0._Z9oneVertexiidiiPKiS0_S0_Pd)
        /*00cc*/ 	.short	0x0380
        /*00ce*/ 	.short	0x0038


	//----- nvinfo : EIATTR_SW_WAR
	.align		4
.L_57:
        /*00d0*/ 	.byte	0x04, 0x36
        /*00d2*/ 	.short	(.L_59 - .L_58)
.L_58:
        /*00d4*/ 	.word	0x00000008
.L_59:


//--------------------- .nv.info._Z9allVertexidiiPKiS0_S0_Pd --------------------------
	.section	.nv.info._Z9allVertexidiiPKiS0_S0_Pd,"",@"SHT_CUDA_INFO"
	.sectionflags	@""
	.align	4


	//----- nvinfo : EIATTR_CUDA_API_VERSION
	.align		4
        /*0000*/ 	.byte	0x04, 0x37
        /*0002*/ 	.short	(.L_61 - .L_60)
.L_60:
        /*0004*/ 	.word	0x00000082


	//----- nvinfo : EIATTR_KPARAM_INFO
	.align		4
.L_61:
        /*0008*/ 	.byte	0x04, 0x17
        /*000a*/ 	.short	(.L_63 - .L_62)
.L_62:
        /*000c*/ 	.word	0x00000000
        /*0010*/ 	.short	0x0007
        /*0012*/ 	.short	0x0030
        /*0014*/ 	.byte	0x00, 0xf5, 0x21, 0x00


	//----- nvinfo : EIATTR_KPARAM_INFO
	.align		4
.L_63:
        /*0018*/ 	.byte	0x04, 0x17
        /*001a*/ 	.short	(.L_65 - .L_64)
.L_64:
        /*001c*/ 	.word	0x00000000
        /*0020*/ 	.short	0x0006
        /*0022*/ 	.short	0x0028
        /*0024*/ 	.byte	0x00, 0xf5, 0x21, 0x00


	//----- nvinfo : EIATTR_KPARAM_INFO
	.align		4
.L_65:
        /*0028*/ 	.byte	0x04, 0x17
        /*002a*/ 	.short	(.L_67 - .L_66)
.L_66:
        /*002c*/ 	.word	0x00000000
        /*0030*/ 	.short	0x0005
        /*0032*/ 	.short	0x0020
        /*0034*/ 	.byte	0x00, 0xf5, 0x21, 0x00


	//----- nvinfo : EIATTR_KPARAM_INFO
	.align		4
.L_67:
        /*0038*/ 	.byte	0x04, 0x17
        /*003a*/ 	.short	(.L_69 - .L_68)
.L_68:
        /*003c*/ 	.word	0x00000000
        /*0040*/ 	.short	0x0004
        /*0042*/ 	.short	0x0018
        /*0044*/ 	.byte	0x00, 0xf5, 0x21, 0x00


	//----- nvinfo : EIATTR_KPARAM_INFO
	.align		4
.L_69:
        /*0048*/ 	.byte	0x04, 0x17
        /*004a*/ 	.short	(.L_71 - .L_70)
.L_70:
        /*004c*/ 	.word	0x00000000
        /*0050*/ 	.short	0x0003
        /*0052*/ 	.short	0x0014
        /*0054*/ 	.byte	0x00, 0xf0, 0x11, 0x00


	//----- nvinfo : EIATTR_KPARAM_INFO
	.align		4
.L_71:
        /*0058*/ 	.byte	0x04, 0x17
        /*005a*/ 	.short	(.L_73 - .L_72)
.L_72:
        /*005c*/ 	.word	0x00000000
        /*0060*/ 	.short	0x0002
        /*0062*/ 	.short	0x0010
        /*0064*/ 	.byte	0x00, 0xf0, 0x11, 0x00


	//----- nvinfo : EIATTR_KPARAM_INFO
	.align		4
.L_73:
        /*0068*/ 	.byte	0x04, 0x17
        /*006a*/ 	.short	(.L_75 - .L_74)
.L_74:
        /*006c*/ 	.word	0x00000000
        /*0070*/ 	.short	0x0001
        /*0072*/ 	.short	0x0008
        /*0074*/ 	.byte	0x00, 0xf0, 0x21, 0x00


	//----- nvinfo : EIATTR_KPARAM_INFO
	.align		4
.L_75:
        /*0078*/ 	.byte	0x04, 0x17
        /*007a*/ 	.short	(.L_77 - .L_76)
.L_76:
        /*007c*/ 	.word	0x00000000
        /*0080*/ 	.short	0x0000
        /*0082*/ 	.short	0x0000
        /*0084*/ 	.byte	0x00, 0xf0, 0x11, 0x00


	//----- nvinfo : EIATTR_SPARSE_MMA_MASK
	.align		4
.L_77:
        /*0088*/ 	.byte	0x03, 0x50
        /*008a*/ 	.short	0x0000


	//----- nvinfo : EIATTR_MAXREG_COUNT
	.align		4
        /*008c*/ 	.byte	0x03, 0x1b
        /*008e*/ 	.short	0x00ff


	//----- nvinfo : EIATTR_NUM_BARRIERS
	.align		4
        /*0090*/ 	.byte	0x02, 0x4c
        /*0092*/ 	.byte	0x01
	.zero		1


	//----- nvinfo : EIATTR_MERCURY_ISA_VERSION
	.align		4
        /*0094*/ 	.byte	0x03, 0x5f
        /*0096*/ 	.short	0x0101


	//----- nvinfo : EIATTR_VRC_CTA_INIT_COUNT
	.align		4
        /*0098*/ 	.byte	0x02, 0x4a
	.zero		1
	.zero		1


	//----- nvinfo : EIATTR_EXIT_INSTR_OFFSETS
	.align		4
        /*009c*/ 	.byte	0x04, 0x1c
        /*009e*/ 	.short	(.L_79 - .L_78)


	//   ....[0]....
.L_78:
        /*00a0*/ 	.word	0x00000040


	//   ....[1]....
        /*00a4*/ 	.word	0x00002700


	//----- nvinfo : EIATTR_CRS_STACK_SIZE
	.align		4
.L_79:
        /*00a8*/ 	.byte	0x04, 0x1e
        /*00aa*/ 	.short	(.L_81 - .L_80)
.L_80:
        /*00ac*/ 	.word	0x00000000


	//----- nvinfo : EIATTR_CBANK_PARAM_SIZE
	.align		4
.L_81:
        /*00b0*/ 	.byte	0x03, 0x19
        /*00b2*/ 	.short	0x0038


	//----- nvinfo : EIATTR_PARAM_CBANK
	.align		4
        /*00b4*/ 	.byte	0x04, 0x0a
        /*00b6*/ 	.short	(.L_83 - .L_82)
	.align		4
.L_82:
        /*00b8*/ 	.word	index@(.nv.constant0._Z9allVertexidiiPKiS0_S0_Pd)
        /*00bc*/ 	.short	0x0380
        /*00be*/ 	.short	0x0038


	//----- nvinfo : EIATTR_SW_WAR
	.align		4
.L_83:
        /*00c0*/ 	.byte	0x04, 0x36
        /*00c2*/ 	.short	(.L_85 - .L_84)
.L_84:
        /*00c4*/ 	.word	0x00000008
.L_85:


//--------------------- .nv.info._Z15reduce_sectionsidiPKiPdPKd --------------------------
	.section	.nv.info._Z15reduce_sectionsidiPKiPdPKd,"",@"SHT_CUDA_INFO"
	.sectionflags	@""
	.align	4


	//----- nvinfo : EIATTR_CUDA_API_VERSION
	.align		4
        /*0000*/ 	.byte	0x04, 0x37
        /*0002*/ 	.short	(.L_87 - .L_86)
.L_86:
        /*0004*/ 	.word	0x00000082


	//----- nvinfo : EIATTR_KPARAM_INFO
	.align		4
.L_87:
        /*0008*/ 	.byte	0x04, 0x17
        /*000a*/ 	.short	(.L_89 - .L_88)
.L_88:
        /*000c*/ 	.word	0x00000000
        /*0010*/ 	.short	0x0005
        /*0012*/ 	.short	0x0028
        /*0014*/ 	.byte	0x00, 0xf5, 0x21, 0x00


	//----- nvinfo : EIATTR_KPARAM_INFO
	.align		4
.L_89:
        /*0018*/ 	.byte	0x04, 0x17
        /*001a*/ 	.short	(.L_91 - .L_90)
.L_90:
        /*001c*/ 	.word	0x00000000
        /*0020*/ 	.short	0x0004
        /*0022*/ 	.short	0x0020
        /*0024*/ 	.byte	0x00, 0xf5, 0x21, 0x00


	//----- nvinfo : EIATTR_KPARAM_INFO
	.align		4
.L_91:
        /*0028*/ 	.byte	0x04, 0x17
        /*002a*/ 	.short	(.L_93 - .L_92)
.L_92:
        /*002c*/ 	.word	0x00000000
        /*0030*/ 	.short	0x0003
        /*0032*/ 	.short	0x0018
        /*0034*/ 	.byte	0x00, 0xf5, 0x21, 0x00


	//----- nvinfo : EIATTR_KPARAM_INFO
	.align		4
.L_93:
        /*0038*/ 	.byte	0x04, 0x17
        /*003a*/ 	.short	(.L_95 - .L_94)
.L_94:
        /*003c*/ 	.word	0x00000000
        /*0040*/ 	.short	0x0002
        /*0042*/ 	.short	0x0010
        /*0044*/ 	.byte	0x00, 0xf0, 0x11, 0x00


	//----- nvinfo : EIATTR_KPARAM_INFO
	.align		4
.L_95:
        /*0048*/ 	.byte	0x04, 0x17
        /*004a*/ 	.short	(.L_97 - .L_96)
.L_96:
        /*004c*/ 	.word	0x00000000
        /*0050*/ 	.short	0x0001
        /*0052*/ 	.short	0x0008
        /*0054*/ 	.byte	0x00, 0xf0, 0x21, 0x00


	//----- nvinfo : EIATTR_KPARAM_INFO
	.align		4
.L_97:
        /*0058*/ 	.byte	0x04, 0x17
        /*005a*/ 	.short	(.L_99 - .L_98)
.L_98:
        /*005c*/ 	.word	0x00000000
        /*0060*/ 	.short	0x0000
        /*0062*/ 	.short	0x0000
        /*0064*/ 	.byte	0x00, 0xf0, 0x11, 0x00


	//----- nvinfo : EIATTR_SPARSE_MMA_MASK
	.align		4
.L_99:
        /*0068*/ 	.byte	0x03, 0x50
        /*006a*/ 	.short	0x0000


	//----- nvinfo : EIATTR_MAXREG_COUNT
	.align		4
        /*006c*/ 	.byte	0x03, 0x1b
        /*006e*/ 	.short	0x00ff


	//----- nvinfo : EIATTR_NUM_BARRIERS
	.align		4
        /*0070*/ 	.byte	0x02, 0x4c
        /*0072*/ 	.byte	0x01
	.zero		1


	//----- nvinfo : EIATTR_MERCURY_ISA_VERSION
	.align		4
        /*0074*/ 	.byte	0x03, 0x5f
        /*0076*/ 	.short	0x0101


	//----- nvinfo : EIATTR_VRC_CTA_INIT_COUNT
	.align		4
        /*0078*/ 	.byte	0x02, 0x4a
	.zero		1
	.zero		1


	//----- nvinfo : EIATTR_EXIT_INSTR_OFFSETS
	.align		4
        /*007c*/ 	.byte	0x04, 0x1c
        /*007e*/ 	.short	(.L_101 - .L_100)


	//   ....[0]....
.L_100:
        /*0080*/ 	.word	0x00000040


	//   ....[1]....
        /*0084*/ 	.word	0x00000ed0


	//----- nvinfo : EIATTR_CRS_STACK_SIZE
	.align		4
.L_101:
        /*0088*/ 	.byte	0x04, 0x1e
        /*008a*/ 	.short	(.L_103 - .L_102)
.L_102:
        /*008c*/ 	.word	0x00000000


	//----- nvinfo : EIATTR_CBANK_PARAM_SIZE
	.align		4
.L_103:
        /*0090*/ 	.byte	0x03, 0x19
        /*0092*/ 	.short	0x0030


	//----- nvinfo : EIATTR_PARAM_CBANK
	.align		4
        /*0094*/ 	.byte	0x04, 0x0a
        /*0096*/ 	.short	(.L_105 - .L_104)
	.align		4
.L_104:
        /*0098*/ 	.word	index@(.nv.constant0._Z15reduce_sectionsidiPKiPdPKd)
        /*009c*/ 	.short	0x0380
        /*009e*/ 	.short	0x0030


	//----- nvinfo : EIATTR_SW_WAR
	.align		4
.L_105:
        /*00a0*/ 	.byte	0x04, 0x36
        /*00a2*/ 	.short	(.L_107 - .L_106)
.L_106:
        /*00a4*/ 	.word	0x00000008
.L_107:


//--------------------- .nv.info._Z12sum_sectionsiiiPKiS0_S0_S0_PKdPd --------------------------
	.section	.nv.info._Z12sum_sectionsiiiPKiS0_S0_S0_PKdPd,"",@"SHT_CUDA_INFO"
	.sectionflags	@""
	.align	4


	//----- nvinfo : EIATTR_CUDA_API_VERSION
	.align		4
        /*0000*/ 	.byte	0x04, 0x37
        /*0002*/ 	.short	(.L_109 - .L_108)
.L_108:
        /*0004*/ 	.word	0x00000082


	//----- nvinfo : EIATTR_KPARAM_INFO
	.align		4
.L_109:
        /*0008*/ 	.byte	0x04, 0x17
        /*000a*/ 	.short	(.L_111 - .L_110)
.L_110:
        /*000c*/ 	.word	0x00000000
        /*0010*/ 	.short	0x0008
        /*0012*/ 	.short	0x0038
        /*0014*/ 	.byte	0x00, 0xf5, 0x21, 0x00


	//----- nvinfo : EIATTR_KPARAM_INFO
	.align		4
.L_111:
        /*0018*/ 	.byte	0x04, 0x17
        /*001a*/ 	.short	(.L_113 - .L_112)
.L_112:
        /*001c*/ 	.word	0x00000000
        /*0020*/ 	.short	0x0007
        /*0022*/ 	.short	0x0030
        /*0024*/ 	.byte	0x00, 0xf5, 0x21, 0x00


	//----- nvinfo : EIATTR_KPARAM_INFO
	.align		4
.L_113:
        /*0028*/ 	.byte	0x04, 0x17
        /*002a*/ 	.short	(.L_115 - .L_114)
.L_114:
        /*002c*/ 	.word	0x00000000
        /*0030*/ 	.short	0x0006
        /*0032*/ 	.short	0x0028
        /*0034*/ 	.byte	0x00, 0xf5, 0x21, 0x00


	//----- nvinfo : EIATTR_KPARAM_INFO
	.align		4
.L_115:
        /*0038*/ 	.byte	0x04, 0x17
        /*003a*/ 	.short	(.L_117 - .L_116)
.L_116:
        /*003c*/ 	.word	0x00000000
        /*0040*/ 	.short	0x0005
        /*0042*/ 	.short	0x0020
        /*0044*/ 	.byte	0x00, 0xf5, 0x21, 0x00


	//----- nvinfo : EIATTR_KPARAM_INFO
	.align		4
.L_117:
        /*0048*/ 	.byte	0x04, 0x17
        /*004a*/ 	.short	(.L_119 - .L_118)
.L_118:
        /*004c*/ 	.word	0x00000000
        /*0050*/ 	.short	0x0004
        /*0052*/ 	.short	0x0018
        /*0054*/ 	.byte	0x00, 0xf5, 0x21, 0x00


	//----- nvinfo : EIATTR_KPARAM_INFO
	.align		4
.L_119:
        /*0058*/ 	.byte	0x04, 0x17
        /*005a*/ 	.short	(.L_121 - .L_120)
.L_120:
        /*005c*/ 	.word	0x00000000
        /*0060*/ 	.short	0x0003
        /*0062*/ 	.short	0x0010
        /*0064*/ 	.byte	0x00, 0xf5, 0x21, 0x00


	//----- nvinfo : EIATTR_KPARAM_INFO
	.align		4
.L_121:
        /*0068*/ 	.byte	0x04, 0x17
        /*006a*/ 	.short	(.L_123 - .L_122)
.L_122:
        /*006c*/ 	.word	0x00000000
        /*0070*/ 	.short	0x0002
        /*0072*/ 	.short	0x0008
        /*0074*/ 	.byte	0x00, 0xf0, 0x11, 0x00


	//----- nvinfo : EIATTR_KPARAM_INFO
	.align		4
.L_123:
        /*0078*/ 	.byte	0x04, 0x17
        /*007a*/ 	.short	(.L_125 - .L_124)
.L_124:
        /*007c*/ 	.word	0x00000000
        /*0080*/ 	.short	0x0001
        /*0082*/ 	.short	0x0004
        /*0084*/ 	.byte	0x00, 0xf0, 0x11, 0x00


	//----- nvinfo : EIATTR_KPARAM_INFO
	.align		4
.L_125:
        /*0088*/ 	.byte	0x04, 0x17
        /*008a*/ 	.short	(.L_127 - .L_126)
.L_126:
        /*008c*/ 	.word	0x00000000
        /*0090*/ 	.short	0x0000
        /*0092*/ 	.short	0x0000
        /*0094*/ 	.byte	0x00, 0xf0, 0x11, 0x00


	//----- nvinfo : EIATTR_SPARSE_MMA_MASK
	.align		4
.L_127:
        /*0098*/ 	.byte	0x03, 0x50
        /*009a*/ 	.short	0x0000


	//----- nvinfo : EIATTR_MAXREG_COUNT
	.align		4
        /*009c*/ 	.byte	0x03, 0x1b
        /*009e*/ 	.short	0x00ff


	//----- nvinfo : EIATTR_NUM_BARRIERS
	.align		4
        /*00a0*/ 	.byte	0x02, 0x4c
        /*00a2*/ 	.byte	0x01
	.zero		1


	//----- nvinfo : EIATTR_MERCURY_ISA_VERSION
	.align		4
        /*00a4*/ 	.byte	0x03, 0x5f
        /*00a6*/ 	.short	0x0101


	//----- nvinfo : EIATTR_VRC_CTA_INIT_COUNT
	.align		4
        /*00a8*/ 	.byte	0x02, 0x4a
	.zero		1
	.zero		1


	//----- nvinfo : EIATTR_EXIT_INSTR_OFFSETS
	.align		4
        /*00ac*/ 	.byte	0x04, 0x1c
        /*00ae*/ 	.short	(.L_129 - .L_128)


	//   ....[0]....
.L_128:
        /*00b0*/ 	.word	0x00000040


	//   ....[1]....
        /*00b4*/ 	.word	0x000025e0


	//----- nvinfo : EIATTR_CRS_STACK_SIZE
	.align		4
.L_129:
        /*00b8*/ 	.byte	0x04, 0x1e
        /*00ba*/ 	.short	(.L_131 - .L_130)
.L_130:
        /*00bc*/ 	.word	0x00000000


	//----- nvinfo : EIATTR_CBANK_PARAM_SIZE
	.align		4
.L_131:
        /*00c0*/ 	.byte	0x03, 0x19
        /*00c2*/ 	.short	0x0040


	//----- nvinfo : EIATTR_PARAM_CBANK
	.align		4
        /*00c4*/ 	.byte	0x04, 0x0a
        /*00c6*/ 	.short	(.L_133 - .L_132)
	.align		4
.L_132:
        /*00c8*/ 	.word	index@(.nv.constant0._Z12sum_sectionsiiiPKiS0_S0_S0_PKdPd)
        /*00cc*/ 	.short	0x0380
        /*00ce*/ 	.short	0x0040


	//----- nvinfo : EIATTR_SW_WAR
	.align		4
.L_133:
        /*00d0*/ 	.byte	0x04, 0x36
        /*00d2*/ 	.short	(.L_135 - .L_134)
.L_134:
        /*00d4*/ 	.word	0x00000008
.L_135:


//--------------------- .nv.callgraph             --------------------------
	.section	.nv.callgraph,"",@"SHT_CUDA_CALLGRAPH"
	.align	4
	.sectionentsize	8
	.align		4
        /*0000*/ 	.word	0x00000000
	.align		4
        /*0004*/ 	.word	0xffffffff
	.align		4
        /*0008*/ 	.word	0x00000000
	.align		4
        /*000c*/ 	.word	0xfffffffe
	.align		4
        /*0010*/ 	.word	0x00000000
	.align		4
        /*0014*/ 	.word	0xfffffffd
	.align		4
        /*0018*/ 	.word	0x00000000
	.align		4
        /*001c*/ 	.word	0xfffffffc


//--------------------- .text._Z9oneVertexiidiiPKiS0_S0_Pd --------------------------
	.section	.text._Z9oneVertexiidiiPKiS0_S0_Pd,"ax",@progbits
	.align	128
        .global         _Z9oneVertexiidiiPKiS0_S0_Pd
        .type           _Z9oneVertexiidiiPKiS0_S0_Pd,@function
        .size           _Z9oneVertexiidiiPKiS0_S0_Pd,(.L_x_160 - _Z9oneVertexiidiiPKiS0_S0_Pd)
        .other          _Z9oneVertexiidiiPKiS0_S0_Pd,@"STO_CUDA_ENTRY STV_DEFAULT"
_Z9oneVertexiidiiPKiS0_S0_Pd:
.text._Z9oneVertexiidiiPKiS0_S0_Pd:
[----:B------:R-:W-:Y:S08]  /*0000*/  LDC R1, c[0x0][0x37c] ;  /* 0x0000df00ff017b82 */ /* 0x000ff00000000800 */
[----:B------:R-:W0:Y:S01]  /*0010*/  LDC R3, c[0x0][0x380] ;  /* 0x0000e000ff037b82 */ /* 0x000e220000000800 */
[----:B------:R-:W1:Y:S07]  /*0020*/  LDCU.64 UR6, c[0x0][0x358] ;  /* 0x00006b00ff0677ac */ /* 0x000e6e0008000a00 */
[----:B------:R-:W0:Y:S01]  /*0030*/  LDC.64 R4, c[0x0][0x3a0] ;  /* 0x0000e800ff047b82 */ /* 0x000e220000000a00 */
[----:B------:R-:W2:Y:S01]  /*0040*/  S2R R2, SR_TID.X ;  /* 0x0000000000027919 */ /* 0x000ea20000002100 */
[----:B------:R-:W3:Y:S01]  /*0050*/  LDCU UR8, c[0x0][0x394] ;  /* 0x00007280ff0877ac */ /* 0x000ee20008000800 */
[----:B0-----:R-:W-:-:S05]  /*0060*/  IMAD.WIDE R4, R3, 0x4, R4 ;  /* 0x0000000403047825 */ /* 0x001fca00078e0204 */
[----:B-1----:R-:W2:Y:S04]  /*0070*/  LDG.E R7, desc[UR6][R4.64] ;  /* 0x0000000604077981 */ /* 0x002ea8000c1e1900 */
[----:B------:R-:W4:Y:S01]  /*0080*/  LDG.E R0, desc[UR6][R4.64+0x4] ;  /* 0x0000040604007981 */ /* 0x000f22000c1e1900 */
[----:B------:R-:W-:Y:S01]  /*0090*/  BSSY.RECONVERGENT B0, `(.L_x_0) ;  /* 0x0000204000007945 */ /* 0x000fe20003800200 */
[----:B------:R-:W-:Y:S01]  /*00a0*/  CS2R R26, SRZ ;  /* 0x00000000001a7805 */ /* 0x000fe2000001ff00 */
[----:B--2---:R-:W-:-:S05]  /*00b0*/  IMAD.IADD R3, R7, 0x1, R2 ;  /* 0x0000000107037824 */ /* 0x004fca00078e0202 */
[----:B----4-:R-:W-:-:S13]  /*00c0*/  ISETP.GE.AND P0, PT, R3, R0, PT ;  /* 0x000000000300720c */ /* 0x010fda0003f06270 */
[----:B---3--:R-:W-:Y:S05]  /*00d0*/  @P0 BRA `(.L_x_1) ;  /* 0x0000001c00fc0947 */ /* 0x008fea0003800000 */
[----:B------:R-:W-:Y:S01]  /*00e0*/  LOP3.LUT R5, RZ, R2, RZ, 0x33, !PT ;  /* 0x00000002ff057212 */ /* 0x000fe200078e33ff */
[----:B------:R-:W-:Y:S01]  /*00f0*/  BSSY.RECONVERGENT B2, `(.L_x_2) ;  /* 0x0000100000027945 */ /* 0x000fe20003800200 */
[----:B------:R-:W-:Y:S02]  /*0100*/  VIADDMNMX R4, R3, 0x400, R0, !PT ;  /* 0x0000040003047846 */ /* 0x000fe40007800100 */
[----:B------:R-:W-:Y:S02]  /*0110*/  CS2R R26, SRZ ;  /* 0x00000000001a7805 */ /* 0x000fe4000001ff00 */
[----:B------:R-:W-:-:S04]  /*0120*/  IADD3 R4, PT, PT, -R7, R4, R5 ;  /* 0x0000000407047210 */ /* 0x000fc80007ffe105 */
[C---:B------:R-:W-:Y:S02]  /*0130*/  ISETP.GE.U32.AND P0, PT, R4.reuse, 0x1c00, PT ;  /* 0x00001c000400780c */ /* 0x040fe40003f06070 */
[----:B------:R-:W-:-:S04]  /*0140*/  LEA.HI R5, R4, 0x1, RZ, 0x16 ;  /* 0x0000000104057811 */ /* 0x000fc800078fb0ff */
[----:B------:R-:W-:-:S07]  /*0150*/  LOP3.LUT R6, R5, 0x7, RZ, 0xc0, !PT ;  /* 0x0000000705067812 */ /* 0x000fce00078ec0ff */
[----:B------:R-:W-:Y:S05]  /*0160*/  @!P0 BRA `(.L_x_3) ;  /* 0x0000000c00e08947 */ /* 0x000fea0003800000 */
[----:B------:R-:W0:Y:S01]  /*0170*/  LDC.64 R16, c[0x0][0x398] ;  /* 0x0000e600ff107b82 */ /* 0x000e220000000a00 */
[----:B------:R-:W-:Y:S02]  /*0180*/  LOP3.LUT R8, R5, 0x7ffff8, RZ, 0xc0, !PT ;  /* 0x007ffff805087812 */ /* 0x000fe400078ec0ff */
[----:B------:R-:W-:-:S03]  /*0190*/  CS2R R26, SRZ ;  /* 0x00000000001a7805 */ /* 0x000fc6000001ff00 */
[----:B------:R-:W-:Y:S02]  /*01a0*/  IMAD.MOV R8, RZ, RZ, -R8 ;  /* 0x000000ffff087224 */ /* 0x000fe400078e0a08 */
[----:B------:R-:W1:Y:S08]  /*01b0*/  LDC R7, c[0x0][0x384] ;  /* 0x0000e100ff077b82 */ /* 0x000e700000000800 */
[----:B------:R-:W2:Y:S08]  /*01c0*/  LDC.64 R20, c[0x0][0x3b0] ;  /* 0x0000ec00ff147b82 */ /* 0x000eb00000000a00 */
[----:B------:R-:W3:Y:S01]  /*01d0*/  LDC.64 R18, c[0x0][0x3a8] ;  /* 0x0000ea00ff127b82 */ /* 0x000ee20000000a00 */
[----:B0-----:R-:W-:-:S05]  /*01e0*/  IADD3 R16, P0, PT, R16, 0x4000, RZ ;  /* 0x0000400010107810 */ /* 0x001fca0007f1e0ff */
[----:B------:R-:W-:-:S08]  /*01f0*/  IMAD.X R17, RZ, RZ, R17, P0 ;  /* 0x000000ffff117224 */ /* 0x000fd000000e0611 */
.L_x_20:
[----:B------:R-:W-:-:S05]  /*0200*/  IMAD.WIDE R14, R3, 0x4, R16 ;  /* 0x00000004030e7825 */ /* 0x000fca00078e0210 */
[----:B------:R-:W3:Y:S02]  /*0210*/  LDG.E R0, desc[UR6][R14.64+-0x4000] ;  /* 0xffc000060e007981 */ /* 0x000ee4000c1e1900 */
[----:B---3--:R-:W-:-:S05]  /*0220*/  IMAD.WIDE R12, R0, 0x4, R18 ;  /* 0x00000004000c7825 */ /* 0x008fca00078e0212 */
[----:B------:R-:W3:Y:S01]  /*0230*/  LDG.E R24, desc[UR6][R12.64] ;  /* 0x000000060c187981 */ /* 0x000ee2000c1e1900 */
[----:B-1----:R-:W-:-:S04]  /*0240*/  IMAD R11, R7, UR8, R0 ;  /* 0x00000008070b7c24 */ /* 0x002fc8000f8e0200 */
[----:B--2---:R-:W-:-:S06]  /*0250*/  IMAD.WIDE R10, R11, 0x8, R20 ;  /* 0x000000080b0a7825 */ /* 0x004fcc00078e0214 */
[----:B------:R-:W2:Y:S01]  /*0260*/  LDG.E.64 R10, desc[UR6][R10.64] ;  /* 0x000000060a0a7981 */ /* 0x000ea2000c1e1b00 */
[----:B------:R-:W-:Y:S02]  /*0270*/  HFMA2 R22, -RZ, RZ, 0, 5.9604644775390625e-08 ;  /* 0x00000001ff167431 */ /* 0x000fe400000001ff */
[----:B------:R-:W-:Y:S01]  /*0280*/  VIADD R8, R8, 0x8 ;  /* 0x0000000808087836 */ /* 0x000fe20000000000 */
[----:B------:R-:W-:Y:S04]  /*0290*/  BSSY.RECONVERGENT B3, `(.L_x_4) ;  /* 0x0000014000037945 */ /* 0x000fe80003800200 */
[----:B------:R-:W-:Y:S01]  /*02a0*/  ISETP.NE.AND P1, PT, R8, RZ, PT ;  /* 0x000000ff0800720c */ /* 0x000fe20003f25270 */
[----:B---3--:R-:W0:Y:S01]  /*02b0*/  I2F.F64 R24, R24 ;  /* 0x0000001800187312 */ /* 0x008e220000201c00 */
[----:B--2---:R-:W-:-:S07]  /*02c0*/  FSETP.GEU.AND P2, PT, |R11|, 6.5827683646048100446e-37, PT ;  /* 0x036000000b00780b */ /* 0x004fce0003f4e200 */
[----:B0-----:R-:W0:Y:S02]  /*02d0*/  MUFU.RCP64H R23, R25 ;  /* 0x0000001900177308 */ /* 0x001e240000001800 */
[----:B0-----:R-:W-:-:S08]  /*02e0*/  DFMA R28, -R24, R22, 1 ;  /* 0x3ff00000181c742b */ /* 0x001fd00000000116 */
[----:B------:R-:W-:-:S08]  /*02f0*/  DFMA R28, R28, R28, R28 ;  /* 0x0000001c1c1c722b */ /* 0x000fd0000000001c */
[----:B------:R-:W-:-:S08]  /*0300*/  DFMA R28, R22, R28, R22 ;  /* 0x0000001c161c722b */ /* 0x000fd00000000016 */
[----:B------:R-:W-:-:S08]  /*0310*/  DFMA R22, -R24, R28, 1 ;  /* 0x3ff000001816742b */ /* 0x000fd0000000011c */
[----:B------:R-:W-:-:S08]  /*0320*/  DFMA R22, R28, R22, R28 ;  /* 0x000000161c16722b */ /* 0x000fd0000000001c */
[----:B------:R-:W-:-:S08]  /*0330*/  DMUL R12, R10, R22 ;  /* 0x000000160a0c7228 */ /* 0x000fd00000000000 */
[----:B------:R-:W-:-:S08]  /*0340*/  DFMA R28, -R24, R12, R10 ;  /* 0x0000000c181c722b */ /* 0x000fd0000000010a */
[----:B------:R-:W-:-:S10]  /*0350*/  DFMA R12, R22, R28, R12 ;  /* 0x0000001c160c722b */ /* 0x000fd4000000000c */
[----:B------:R-:W-:-:S05]  /*0360*/  FFMA R0, RZ, R25, R13 ;  /* 0x00000019ff007223 */ /* 0x000fca000000000d */
[----:B------:R-:W-:-:S13]  /*0370*/  FSETP.GT.AND P0, PT, |R0|, 1.469367938527859385e-39, PT ;  /* 0x001000000000780b */ /* 0x000fda0003f04200 */
[----:B------:R-:W-:Y:S05]  /*0380*/  @P0 BRA P2, `(.L_x_5) ;  /* 0x0000000000100947 */ /* 0x000fea0001000000 */
[----:B------:R-:W-:-:S07]  /*0390*/  MOV R0, 0x3b0 ;  /* 0x000003b000007802 */ /* 0x000fce0000000f00 */
[----:B------:R-:W-:Y:S05]  /*03a0*/  CALL.REL.NOINC `($__internal_0_$__cuda_sm20_div_rn_f64_full) ;  /* 0x0000002000e87944 */ /* 0x000fea0003c00000 */
[----:B------:R-:W-:Y:S02]  /*03b0*/  IMAD.MOV.U32 R12, RZ, RZ, R10 ;  /* 0x000000ffff0c7224 */ /* 0x000fe400078e000a */
[----:B------:R-:W-:-:S07]  /*03c0*/  IMAD.MOV.U32 R13, RZ, RZ, R9 ;  /* 0x000000ffff0d7224 */ /* 0x000fce00078e0009 */
.L_x_5:
[----:B------:R-:W-:Y:S05]  /*03d0*/  BSYNC.RECONVERGENT B3 ;  /* 0x0000000000037941 */ /* 0x000fea0003800200 */
.L_x_4:
[----:B------:R-:W2:Y:S02]  /*03e0*/  LDG.E R0, desc[UR6][R14.64+-0x3000] ;  /* 0xffd000060e007981 */ /* 0x000ea4000c1e1900 */
[----:B--2---:R-:W-:-:S05]  /*03f0*/  IMAD.WIDE R10, R0, 0x4, R18 ;  /* 0x00000004000a7825 */ /* 0x004fca00078e0212 */
[----:B------:R-:W2:Y:S01]  /*0400*/  LDG.E R24, desc[UR6][R10.64] ;  /* 0x000000060a187981 */ /* 0x000ea2000c1e1900 */
[----:B------:R-:W-:-:S04]  /*0410*/  IMAD R23, R7, UR8, R0 ;  /* 0x0000000807177c24 */ /* 0x000fc8000f8e0200 */
[----:B------:R-:W-:-:S06]  /*0420*/  IMAD.WIDE R22, R23, 0x8, R20 ;  /* 0x0000000817167825 */ /* 0x000fcc00078e0214 */
[----:B------:R-:W3:Y:S01]  /*0430*/  LDG.E.64 R22, desc[UR6][R22.64] ;  /* 0x0000000616167981 */ /* 0x000ee2000c1e1b00 */
[----:B------:R-:W-:Y:S01]  /*0440*/  MOV R28, 0x1 ;  /* 0x00000001001c7802 */ /* 0x000fe20000000f00 */
[----:B------:R-:W-:Y:S01]  /*0450*/  BSSY.RECONVERGENT B3, `(.L_x_6) ;  /* 0x0000015000037945 */ /* 0x000fe20003800200 */
[----:B------:R-:W-:Y:S01]  /*0460*/  DADD R26, R12, R26 ;  /* 0x000000000c1a7229 */ /* 0x000fe2000000001a */
[----:B--2---:R-:W0:Y:S01]  /*0470*/  I2F.F64 R24, R24 ;  /* 0x0000001800187312 */ /* 0x004e220000201c00 */
[----:B---3--:R-:W-:-:S07]  /*0480*/  FSETP.GEU.AND P2, PT, |R23|, 6.5827683646048100446e-37, PT ;  /* 0x036000001700780b */ /* 0x008fce0003f4e200 */
        /* <DEDUP_REMOVED lines=12> */
[----:B------:R-:W-:Y:S01]  /*0550*/  IMAD.MOV.U32 R10, RZ, RZ, R22 ;  /* 0x000000ffff0a7224 */ /* 0x000fe200078e0016 */
[----:B------:R-:W-:Y:S01]  /*0560*/  MOV R0, 0x590 ;  /* 0x0000059000007802 */ /* 0x000fe20000000f00 */
[----:B------:R-:W-:-:S07]  /*0570*/  IMAD.MOV.U32 R11, RZ, RZ, R23 ;  /* 0x000000ffff0b7224 */ /* 0x000fce00078e0017 */
[----:B------:R-:W-:Y:S05]  /*0580*/  CALL.REL.NOINC `($__internal_0_$__cuda_sm20_div_rn_f64_full) ;  /* 0x0000002000707944 */ /* 0x000fea0003c00000 */
[----:B------:R-:W-:-:S07]  /*0590*/  IMAD.MOV.U32 R11, RZ, RZ, R9 ;  /* 0x000000ffff0b7224 */ /* 0x000fce00078e0009 */
.L_x_7:
[----:B------:R-:W-:Y:S05]  /*05a0*/  BSYNC.RECONVERGENT B3 ;  /* 0x0000000000037941 */ /* 0x000fea0003800200 */
.L_x_6:
        /* <DEDUP_REMOVED lines=27> */
[----:B------:R-:W-:Y:S01]  /*0760*/  IMAD.MOV.U32 R12, RZ, RZ, R10 ;  /* 0x000000ffff0c7224 */ /* 0x000fe200078e000a */
[----:B------:R-:W-:-:S07]  /*0770*/  MOV R13, R9 ;  /* 0x00000009000d7202 */ /* 0x000fce0000000f00 */
.L_x_9:
[----:B------:R-:W-:Y:S05]  /*0780*/  BSYNC.RECONVERGENT B3 ;  /* 0x0000000000037941 */ /* 0x000fea0003800200 */
.L_x_8:
[----:B------:R-:W2:Y:S02]  /*0790*/  LDG.E R0, desc[UR6][R14.64+-0x1000] ;  /* 0xfff000060e007981 */ /* 0x000ea4000c1e1900 */
[----:B--2---:R-:W-:-:S05]  /*07a0*/  IMAD.WIDE R10, R0, 0x4, R18 ;  /* 0x00000004000a7825 */ /* 0x004fca00078e0212 */
[----:B------:R-:W2:Y:S01]  /*07b0*/  LDG.E R24, desc[UR6][R10.64] ;  /* 0x000000060a187981 */ /* 0x000ea2000c1e1900 */
[----:B------:R-:W-:-:S04]  /*07c0*/  IMAD R23, R7, UR8, R0 ;  /* 0x0000000807177c24 */ /* 0x000fc8000f8e0200 */
[----:B------:R-:W-:-:S06]  /*07d0*/  IMAD.WIDE R22, R23, 0x8, R20 ;  /* 0x0000000817167825 */ /* 0x000fcc00078e0214 */
[----:B------:R-:W3:Y:S01]  /*07e0*/  LDG.E.64 R22, desc[UR6][R22.64] ;  /* 0x0000000616167981 */ /* 0x000ee2000c1e1b00 */
[----:B------:R-:W-:Y:S01]  /*07f0*/  IMAD.MOV.U32 R28, RZ, RZ, 0x1 ;  /* 0x00000001ff1c7424 */ /* 0x000fe200078e00ff */
        /* <DEDUP_REMOVED lines=20> */
[----:B------:R-:W-:-:S07]  /*0940*/  MOV R11, R9 ;  /* 0x00000009000b7202 */ /* 0x000fce0000000f00 */
.L_x_11:
[----:B------:R-:W-:Y:S05]  /*0950*/  BSYNC.RECONVERGENT B3 ;  /* 0x0000000000037941 */ /* 0x000fea0003800200 */
.L_x_10:
        /* <DEDUP_REMOVED lines=27> */
[----:B------:R-:W-:Y:S01]  /*0b10*/  MOV R12, R10 ;  /* 0x0000000a000c7202 */ /* 0x000fe20000000f00 */
[----:B------:R-:W-:-:S07]  /*0b20*/  IMAD.MOV.U32 R13, RZ, RZ, R9 ;  /* 0x000000ffff0d7224 */ /* 0x000fce00078e0009 */
.L_x_13:
[----:B------:R-:W-:Y:S05]  /*0b30*/  BSYNC.RECONVERGENT B3 ;  /* 0x0000000000037941 */ /* 0x000fea0003800200 */
.L_x_12:
        /* <DEDUP_REMOVED lines=24> */
[----:B------:R-:W-:Y:S02]  /*0cc0*/  MOV R11, R23 ;  /* 0x00000017000b7202 */ /* 0x000fe40000000f00 */
[----:B------:R-:W-:-:S07]  /*0cd0*/  MOV R0, 0xcf0 ;  /* 0x00000cf000007802 */ /* 0x000fce0000000f00 */
[----:B------:R-:W-:Y:S05]  /*0ce0*/  CALL.REL.NOINC `($__internal_0_$__cuda_sm20_div_rn_f64_full) ;  /* 0x0000001800987944 */ /* 0x000fea0003c00000 */
[----:B------:R-:W-:-:S07]  /*0cf0*/  IMAD.MOV.U32 R11, RZ, RZ, R9 ;  /* 0x000000ffff0b7224 */ /* 0x000fce00078e0009 */
.L_x_15:
[----:B------:R-:W-:Y:S05]  /*0d00*/  BSYNC.RECONVERGENT B3 ;  /* 0x0000000000037941 */ /* 0x000fea0003800200 */
.L_x_14:
        /* <DEDUP_REMOVED lines=27> */
[----:B------:R-:W-:Y:S02]  /*0ec0*/  IMAD.MOV.U32 R12, RZ, RZ, R10 ;  /* 0x000000ffff0c7224 */ /* 0x000fe400078e000a */
[----:B------:R-:W-:-:S07]  /*0ed0*/  IMAD.MOV.U32 R13, RZ, RZ, R9 ;  /* 0x000000ffff0d7224 */ /* 0x000fce00078e0009 */
.L_x_17:
[----:B------:R-:W-:Y:S05]  /*0ee0*/  BSYNC.RECONVERGENT B3 ;  /* 0x0000000000037941 */ /* 0x000fea0003800200 */
.L_x_16:
        /* <DEDUP_REMOVED lines=23> */
[----:B------:R-:W-:Y:S01]  /*1060*/  MOV R10, R22 ;  /* 0x00000016000a7202 */ /* 0x000fe20000000f00 */
[----:B------:R-:W-:Y:S01]  /*1070*/  IMAD.MOV.U32 R11, RZ, RZ, R23 ;  /* 0x000000ffff0b7224 */ /* 0x000fe200078e0017 */
[----:B------:R-:W-:-:S07]  /*1080*/  MOV R0, 0x10a0 ;  /* 0x000010a000007802 */ /* 0x000fce0000000f00 */
[----:B------:R-:W-:Y:S05]  /*1090*/  CALL.REL.NOINC `($__internal_0_$__cuda_sm20_div_rn_f64_full) ;  /* 0x0000001400ac7944 */ /* 0x000fea0003c00000 */
[----:B------:R-:W-:-:S07]  /*10a0*/  IMAD.MOV.U32 R11, RZ, RZ, R9 ;  /* 0x000000ffff0b7224 */ /* 0x000fce00078e0009 */
.L_x_19:
[----:B------:R-:W-:Y:S05]  /*10b0*/  BSYNC.RECONVERGENT B3 ;  /* 0x0000000000037941 */ /* 0x000fea0003800200 */
.L_x_18:
[----:B------:R-:W-:Y:S01]  /*10c0*/  DADD R26, R26, R10 ;  /* 0x000000001a1a7229 */ /* 0x000fe2000000000a */
[----:B------:R-:W-:Y:S01]  /*10d0*/  VIADD R3, R3, 0x2000 ;  /* 0x0000200003037836 */ /* 0x000fe20000000000 */
[----:B------:R-:W-:Y:S09]  /*10e0*/  @P1 BRA `(.L_x_20) ;  /* 0xfffffff000441947 */ /* 0x000ff2000383ffff */
.L_x_3:
[----:B------:R-:W-:Y:S05]  /*10f0*/  BSYNC.RECONVERGENT B2 ;  /* 0x0000000000027941 */ /* 0x000fea0003800200 */
.L_x_2:
[----:B------:R-:W-:-:S13]  /*1100*/  ISETP.NE.AND P0, PT, R6, RZ, PT ;  /* 0x000000ff0600720c */ /* 0x000fda0003f05270 */
[----:B------:R-:W-:Y:S05]  /*1110*/  @!P0 BRA `(.L_x_1) ;  /* 0x0000000c00ec8947 */ /* 0x000fea0003800000 */
[----:B------:R-:W-:Y:S01]  /*1120*/  ISETP.GE.U32.AND P0, PT, R6, 0x4, PT ;  /* 0x000000040600780c */ /* 0x000fe20003f06070 */
[----:B------:R-:W-:-:S12]  /*1130*/  BSSY.RECONVERGENT B2, `(.L_x_21) ;  /* 0x0000089000027945 */ /* 0x000fd80003800200 */
[----:B------:R-:W-:Y:S05]  /*1140*/  @!P0 BRA `(.L_x_22) ;  /* 0x00000008001c8947 */ /* 0x000fea0003800000 */
[----:B------:R-:W0:Y:S01]  /*1150*/  LDC.64 R6, c[0x0][0x398] ;  /* 0x0000e600ff067b82 */ /* 0x000e220000000a00 */
[----:B------:R-:W1:Y:S07]  /*1160*/  LDCU UR4, c[0x0][0x394] ;  /* 0x00007280ff0477ac */ /* 0x000e6e0008000800 */
[----:B------:R-:W2:Y:S08]  /*1170*/  LDC.64 R10, c[0x0][0x3a8] ;  /* 0x0000ea00ff0a7b82 */ /* 0x000eb00000000a00 */
[----:B------:R-:W1:Y:S01]  /*1180*/  LDC R0, c[0x0][0x384] ;  /* 0x0000e100ff007b82 */ /* 0x000e620000000800 */
[----:B0-----:R-:W-:-:S07]  /*1190*/  IMAD.WIDE R6, R3, 0x4, R6 ;  /* 0x0000000403067825 */ /* 0x001fce00078e0206 */
[----:B------:R-:W0:Y:S01]  /*11a0*/  LDC.64 R8, c[0x0][0x3b0] ;  /* 0x0000ec00ff087b82 */ /* 0x000e220000000a00 */
[----:B------:R-:W2:Y:S02]  /*11b0*/  LDG.E R13, desc[UR6][R6.64] ;  /* 0x00000006060d7981 */ /* 0x000ea4000c1e1900 */
[----:B--2---:R-:W-:-:S05]  /*11c0*/  IMAD.WIDE R10, R13, 0x4, R10 ;  /* 0x000000040d0a7825 */ /* 0x004fca00078e020a */
[----:B------:R-:W2:Y:S01]  /*11d0*/  LDG.E R24, desc[UR6][R10.64] ;  /* 0x000000060a187981 */ /* 0x000ea2000c1e1900 */
[----:B-1----:R-:W-:-:S04]  /*11e0*/  IMAD R13, R0, UR4, R13 ;  /* 0x00000004000d7c24 */ /* 0x002fc8000f8e020d */
[----:B0-----:R-:W-:-:S06]  /*11f0*/  IMAD.WIDE R8, R13, 0x8, R8 ;  /* 0x000000080d087825 */ /* 0x001fcc00078e0208 */
[----:B------:R-:W3:Y:S01]  /*1200*/  LDG.E.64 R8, desc[UR6][R8.64] ;  /* 0x0000000608087981 */ /* 0x000ee2000c1e1b00 */
[----:B------:R-:W-:Y:S01]  /*1210*/  MOV R12, 0x1 ;  /* 0x00000001000c7802 */ /* 0x000fe20000000f00 */
[----:B------:R-:W-:Y:S01]  /*1220*/  BSSY.RECONVERGENT B3, `(.L_x_23) ;  /* 0x0000014000037945 */ /* 0x000fe20003800200 */
        /* <DEDUP_REMOVED lines=19> */
.L_x_24:
[----:B------:R-:W-:Y:S05]  /*1360*/  BSYNC.RECONVERGENT B3 ;  /* 0x0000000000037941 */ /* 0x000fea0003800200 */
.L_x_23:
[----:B------:R-:W2:Y:S01]  /*1370*/  LDG.E R15, desc[UR6][R6.64+0x1000] ;  /* 0x00100006060f7981 */ /* 0x000ea2000c1e1900 */
[----:B------:R-:W2:Y:S01]  /*1380*/  LDC.64 R8, c[0x0][0x3a8] ;  /* 0x0000ea00ff087b82 */ /* 0x000ea20000000a00 */
[----:B------:R-:W0:Y:S07]  /*1390*/  LDCU UR4, c[0x0][0x394] ;  /* 0x00007280ff0477ac */ /* 0x000e2e0008000800 */
[----:B------:R-:W0:Y:S08]  /*13a0*/  LDC R0, c[0x0][0x384] ;  /* 0x0000e100ff007b82 */ /* 0x000e300000000800 */
[----:B------:R-:W1:Y:S01]  /*13b0*/  LDC.64 R12, c[0x0][0x3b0] ;  /* 0x0000ec00ff0c7b82 */ /* 0x000e620000000a00 */
[----:B--2---:R-:W-:-:S05]  /*13c0*/  IMAD.WIDE R8, R15, 0x4, R8 ;  /* 0x000000040f087825 */ /* 0x004fca00078e0208 */
[----:B------:R-:W2:Y:S01]  /*13d0*/  LDG.E R24, desc[UR6][R8.64] ;  /* 0x0000000608187981 */ /* 0x000ea2000c1e1900 */
[----:B0-----:R-:W-:-:S04]  /*13e0*/  IMAD R15, R0, UR4, R15 ;  /* 0x00000004000f7c24 */ /* 0x001fc8000f8e020f */
[----:B-1----:R-:W-:-:S06]  /*13f0*/  IMAD.WIDE R12, R15, 0x8, R12 ;  /* 0x000000080f0c7825 */ /* 0x002fcc00078e020c */
        /* <DEDUP_REMOVED lines=13> */
[----:B------:R-:W-:Y:S02]  /*14d0*/  DFMA R8, R8, R16, R14 ;  /* 0x000000100808722b */ /* 0x000fe4000000000e */
[----:B------:R-:W-:-:S08]  /*14e0*/  DADD R14, R26, R10 ;  /* 0x000000001a0e7229 */ /* 0x000fd0000000000a */
        /* <DEDUP_REMOVED lines=8> */
.L_x_26:
[----:B------:R-:W-:Y:S05]  /*1570*/  BSYNC.RECONVERGENT B3 ;  /* 0x0000000000037941 */ /* 0x000fea0003800200 */
.L_x_25:
        /* <DEDUP_REMOVED lines=32> */
.L_x_28:
[----:B------:R-:W-:Y:S05]  /*1780*/  BSYNC.RECONVERGENT B3 ;  /* 0x0000000000037941 */ /* 0x000fea0003800200 */
.L_x_27:
        /* <DEDUP_REMOVED lines=32> */
.L_x_30:
[----:B------:R-:W-:Y:S05]  /*1990*/  BSYNC.RECONVERGENT B3 ;  /* 0x0000000000037941 */ /* 0x000fea0003800200 */
.L_x_29:
[----:B------:R-:W-:Y:S01]  /*19a0*/  DADD R26, R14, R8 ;  /* 0x000000000e1a7229 */ /* 0x000fe20000000008 */
[----:B------:R-:W-:-:S10]  /*19b0*/  IADD3 R3, PT, PT, R3, 0x1000, RZ ;  /* 0x0000100003037810 */ /* 0x000fd40007ffe0ff */
.L_x_22:
[----:B------:R-:W-:Y:S05]  /*19c0*/  BSYNC.RECONVERGENT B2 ;  /* 0x0000000000027941 */ /* 0x000fea0003800200 */
.L_x_21:
[----:B------:R-:W-:-:S13]  /*19d0*/  LOP3.LUT P0, R5, R5, 0x3, RZ, 0xc0, !PT ;  /* 0x0000000305057812 */ /* 0x000fda000780c0ff */
[----:B------:R-:W-:Y:S05]  /*19e0*/  @!P0 BRA `(.L_x_1) ;  /* 0x0000000400b88947 */ /* 0x000fea0003800000 */
[----:B------:R-:W-:Y:S01]  /*19f0*/  ISETP.NE.AND P0, PT, R5, 0x1, PT ;  /* 0x000000010500780c */ /* 0x000fe20003f05270 */
        /* <DEDUP_REMOVED lines=14> */
[----:B------:R-:W-:Y:S01]  /*1ae0*/  IMAD.MOV.U32 R12, RZ, RZ, 0x1 ;  /* 0x00000001ff0c7424 */ /* 0x000fe200078e00ff */
        /* <DEDUP_REMOVED lines=20> */
.L_x_34:
[----:B------:R-:W-:Y:S05]  /*1c30*/  BSYNC.RECONVERGENT B3 ;  /* 0x0000000000037941 */ /* 0x000fea0003800200 */
.L_x_33:
        /* <DEDUP_REMOVED lines=32> */
.L_x_36:
[----:B------:R-:W-:Y:S05]  /*1e40*/  BSYNC.RECONVERGENT B3 ;  /* 0x0000000000037941 */ /* 0x000fea0003800200 */
.L_x_35:
[----:B------:R-:W-:Y:S01]  /*1e50*/  DADD R26, R26, R8 ;  /* 0x000000001a1a7229 */ /* 0x000fe20000000008 */
[----:B------:R-:W-:-:S10]  /*1e60*/  IADD3 R3, PT, PT, R3, 0x800, RZ ;  /* 0x0000080003037810 */ /* 0x000fd40007ffe0ff */
.L_x_32:
[----:B------:R-:W-:Y:S05]  /*1e70*/  BSYNC.RECONVERGENT B2 ;  /* 0x0000000000027941 */ /* 0x000fea0003800200 */
.L_x_31:
[----:B------:R-:W-:-:S13]  /*1e80*/  LOP3.LUT P0, RZ, R4, 0x400, RZ, 0xc0, !PT ;  /* 0x0000040004ff7812 */ /* 0x000fda000780c0ff */
[----:B------:R-:W-:Y:S05]  /*1e90*/  @P0 BRA `(.L_x_1) ;  /* 0x00000000008c0947 */ /* 0x000fea0003800000 */
        /* <DEDUP_REMOVED lines=33> */
.L_x_38:
[----:B------:R-:W-:Y:S05]  /*20b0*/  BSYNC.RECONVERGENT B2 ;  /* 0x0000000000027941 */ /* 0x000fea0003800200 */
.L_x_37:
[----:B------:R-:W-:-:S11]  /*20c0*/  DADD R26, R26, R10 ;  /* 0x000000001a1a7229 */ /* 0x000fd6000000000a */
.L_x_1:
[----:B------:R-:W-:Y:S05]  /*20d0*/  BSYNC.RECONVERGENT B0 ;  /* 0x0000000000007941 */ /* 0x000fea0003800200 */
.L_x_0:
[----:B------:R-:W0:Y:S01]  /*20e0*/  S2UR UR5, SR_CgaCtaId ;  /* 0x00000000000579c3 */ /* 0x000e220000008800 */
[----:B------:R-:W-:Y:S01]  /*20f0*/  UMOV UR4, 0x400 ;  /* 0x0000040000047882 */ /* 0x000fe20000000000 */
[C---:B------:R-:W-:Y:S02]  /*2100*/  ISETP.GT.U32.AND P0, PT, R2.reuse, 0x1ff, PT ;  /* 0x000001ff0200780c */ /* 0x040fe40003f04070 */
[----:B------:R-:W-:Y:S01]  /*2110*/  ISETP.GT.U32.AND P1, PT, R2, 0xff, PT ;  /* 0x000000ff0200780c */ /* 0x000fe20003f24070 */
[----:B0-----:R-:W-:-:S06]  /*2120*/  ULEA UR4, UR5, UR4, 0x18 ;  /* 0x0000000405047291 */ /* 0x001fcc000f8ec0ff */
[----:B------:R-:W-:-:S05]  /*2130*/  LEA R3, R2, UR4, 0x3 ;  /* 0x0000000402037c11 */ /* 0x000fca000f8e18ff */
[----:B------:R-:W-:Y:S01]  /*2140*/  STS.64 [R3], R26 ;  /* 0x0000001a03007388 */ /* 0x000fe20000000a00 */
[----:B------:R-:W-:Y:S06]  /*2150*/  BAR.SYNC.DEFER_BLOCKING 0x0 ;  /* 0x0000000000007b1d */ /* 0x000fec0000010000 */
[----:B------:R-:W-:Y:S04]  /*2160*/  @!P0 LDS.64 R4, [R3+0x1000] ;  /* 0x0010000003048984 */ /* 0x000fe80000000a00 */
[----:B------:R-:W0:Y:S02]  /*2170*/  @!P0 LDS.64 R6, [R3] ;  /* 0x0000000003068984 */ /* 0x000e240000000a00 */
[----:B0-----:R-:W-:-:S07]  /*2180*/  @!P0 DADD R4, R4, R6 ;  /* 0x0000000004048229 */ /* 0x001fce0000000006 */
[----:B------:R-:W-:Y:S01]  /*2190*/  @!P0 STS.64 [R3], R4 ;  /* 0x0000000403008388 */ /* 0x000fe20000000a00 */
[----:B------:R-:W-:Y:S01]  /*21a0*/  BAR.SYNC.DEFER_BLOCKING 0x0 ;  /* 0x0000000000007b1d */ /* 0x000fe20000010000 */
[----:B------:R-:W-:-:S05]  /*21b0*/  ISETP.GT.U32.AND P0, PT, R2, 0x7f, PT ;  /* 0x0000007f0200780c */ /* 0x000fca0003f04070 */
        /* <DEDUP_REMOVED lines=41> */
[----:B------:R-:W-:-:S05]  /*2450*/  ISETP.NE.AND P1, PT, R2, RZ, PT ;  /* 0x000000ff0200720c */ /* 0x000fca0003f25270 */
[----:B------:R-:W-:Y:S04]  /*2460*/  @!P0 LDS.64 R8, [R3+0x10] ;  /* 0x0000100003088984 */ /* 0x000fe80000000a00 */
[----:B------:R-:W0:Y:S02]  /*2470*/  @!P0 LDS.64 R10, [R3] ;  /* 0x00000000030a8984 */ /* 0x000e240000000a00 */
[----:B0-----:R-:W-:-:S07]  /*2480*/  @!P0 DADD R8, R8, R10 ;  /* 0x0000000008088229 */ /* 0x001fce000000000a */
[----:B------:R-:W-:Y:S01]  /*2490*/  @!P0 STS.64 [R3], R8 ;  /* 0x0000000803008388 */ /* 0x000fe20000000a00 */
[----:B------:R-:W-:Y:S06]  /*24a0*/  BAR.SYNC.DEFER_BLOCKING 0x0 ;  /* 0x0000000000007b1d */ /* 0x000fec0000010000 */
[----:B------:R-:W-:Y:S04]  /*24b0*/  @!P1 LDS.64 R4, [UR4+0x8] ;  /* 0x00000804ff049984 */ /* 0x000fe80008000a00 */
[----:B------:R-:W0:Y:S02]  /*24c0*/  @!P1 LDS.64 R10, [R3] ;  /* 0x00000000030a9984 */ /* 0x000e240000000a00 */
[----:B0-----:R-:W-:-:S07]  /*24d0*/  @!P1 DADD R4, R4, R10 ;  /* 0x0000000004049229 */ /* 0x001fce000000000a */
[----:B------:R0:W-:Y:S01]  /*24e0*/  @!P1 STS.64 [R3], R4 ;  /* 0x0000000403009388 */ /* 0x0001e20000000a00 */
[----:B------:R-:W-:Y:S06]  /*24f0*/  BAR.SYNC.DEFER_BLOCKING 0x0 ;  /* 0x0000000000007b1d */ /* 0x000fec0000010000 */
[----:B------:R-:W-:Y:S05]  /*2500*/  @P1 EXIT ;  /* 0x000000000000194d */ /* 0x000fea0003800000 */
[----:B------:R-:W1:Y:S01]  /*2510*/  LDCU UR4, c[0x0][0x384] ;  /* 0x00007080ff0477ac */ /* 0x000e620008000800 */
[----:B------:R-:W-:Y:S01]  /*2520*/  IMAD.MOV.U32 R2, RZ, RZ, 0x1 ;  /* 0x00000001ff027424 */ /* 0x000fe200078e00ff */
[----:B------:R-:W2:Y:S01]  /*2530*/  LDC.64 R8, c[0x0][0x388] ;  /* 0x0000e200ff087b82 */ /* 0x000ea20000000a00 */
[----:B-1----:R-:W0:Y:S08]  /*2540*/  I2F.F64 R24, UR4 ;  /* 0x0000000400187d12 */ /* 0x002e300008201c00 */
[----:B0-----:R-:W0:Y:S02]  /*2550*/  MUFU.RCP64H R3, R25 ;  /* 0x0000001900037308 */ /* 0x001e240000001800 */
[----:B0-----:R-:W-:-:S08]  /*2560*/  DFMA R4, -R24, R2, 1 ;  /* 0x3ff000001804742b */ /* 0x001fd00000000102 */
[----:B------:R-:W-:-:S08]  /*2570*/  DFMA R4, R4, R4, R4 ;  /* 0x000000040404722b */ /* 0x000fd00000000004 */
[----:B------:R-:W-:Y:S02]  /*2580*/  DFMA R4, R2, R4, R2 ;  /* 0x000000040204722b */ /* 0x000fe40000000002 */
[----:B--2---:R-:W-:-:S06]  /*2590*/  DADD R2, -R8, 1 ;  /* 0x3ff0000008027429 */ /* 0x004fcc0000000100 */
[----:B------:R-:W-:-:S04]  /*25a0*/  DFMA R6, -R24, R4, 1 ;  /* 0x3ff000001806742b */ /* 0x000fc80000000104 */
[----:B------:R-:W-:-:S04]  /*25b0*/  FSETP.GEU.AND P1, PT, |R3|, 6.5827683646048100446e-37, PT ;  /* 0x036000000300780b */ /* 0x000fc80003f2e200 */
        /* <DEDUP_REMOVED lines=12> */
.L_x_39:
[----:B------:R-:W0:Y:S01]  /*2680*/  S2UR UR5, SR_CgaCtaId ;  /* 0x00000000000579c3 */ /* 0x000e220000008800 */
[----:B------:R-:W-:Y:S01]  /*2690*/  UMOV UR4, 0x400 ;  /* 0x0000040000047882 */ /* 0x000fe20000000000 */
[----:B------:R-:W1:Y:S06]  /*26a0*/  LDCU.64 UR8, c[0x0][0x388] ;  /* 0x00007100ff0877ac */ /* 0x000e6c0008000a00 */
[----:B------:R-:W2:Y:S08]  /*26b0*/  LDC.64 R6, c[0x0][0x380] ;  /* 0x0000e000ff067b82 */ /* 0x000eb00000000a00 */
[----:B------:R-:W3:Y:S01]  /*26c0*/  LDC.64 R4, c[0x0][0x3b0] ;  /* 0x0000ec00ff047b82 */ /* 0x000ee20000000a00 */
[----:B0-----:R-:W-:-:S09]  /*26d0*/  ULEA UR4, UR5, UR4, 0x18 ;  /* 0x0000000405047291 */ /* 0x001fd2000f8ec0ff */
[----:B------:R-:W1:Y:S02]  /*26e0*/  LDS.64 R2, [UR4] ;  /* 0x00000004ff027984 */ /* 0x000e640008000a00 */
[----:B------:R-:W2:Y:S02]  /*26f0*/  LDCU UR4, c[0x0][0x390] ;  /* 0x00007200ff0477ac */ /* 0x000ea40008000800 */
[----:B--2---:R-:W-:-:S04]  /*2700*/  IMAD R7, R7, UR4, R6 ;  /* 0x0000000407077c24 */ /* 0x004fc8000f8e0206 */
[----:B---3--:R-:W-:Y:S01]  /*2710*/  IMAD.WIDE R4, R7, 0x8, R4 ;  /* 0x0000000807047825 */ /* 0x008fe200078e0204 */
[----:B-1----:R-:W-:-:S07]  /*2720*/  DFMA R2, R2, UR8, R10 ;  /* 0x0000000802027c2b */ /* 0x002fce000800000a */
[----:B------:R-:W-:Y:S01]  /*2730*/  STG.E.64 desc[UR6][R4.64], R2 ;  /* 0x0000000204007986 */ /* 0x000fe2000c101b06 */
[----:B------:R-:W-:Y:S05]  /*2740*/  EXIT ;  /* 0x000000000000794d */ /* 0x000fea0003800000 */
        .weak           $__internal_0_$__cuda_sm20_div_rn_f64_full
        .type           $__internal_0_$__cuda_sm20_div_rn_f64_full,@function
        .size           $__internal_0_$__cuda_sm20_div_rn_f64_full,(.L_x_160 - $__internal_0_$__cuda_sm20_div_rn_f64_full)
$__internal_0_$__cuda_sm20_div_rn_f64_full:
[C---:B------:R-:W-:Y:S01]  /*2750*/  FSETP.GEU.AND P0, PT, |R25|.reuse, 1.469367938527859385e-39, PT ;  /* 0x001000001900780b */ /* 0x040fe20003f0e200 */
[----:B------:R-:W-:Y:S01]  /*2760*/  IMAD.MOV.U32 R31, RZ, RZ, R11 ;  /* 0x000000ffff1f7224 */ /* 0x000fe200078e000b */
[----:B------:R-:W-:Y:S01]  /*2770*/  LOP3.LUT R22, R25, 0x800fffff, RZ, 0xc0, !PT ;  /* 0x800fffff19167812 */ /* 0x000fe200078ec0ff */
[----:B------:R-:W-:Y:S01]  /*2780*/  IMAD.MOV.U32 R30, RZ, RZ, R10 ;  /* 0x000000ffff1e7224 */ /* 0x000fe200078e000a */
[----:B------:R-:W-:Y:S01]  /*2790*/  MOV R28, 0x1 ;  /* 0x00000001001c7802 */ /* 0x000fe20000000f00 */
[----:B------:R-:W-:Y:S01]  /*27a0*/  BSSY.RECONVERGENT B1, `(.L_x_40) ;  /* 0x0000059000017945 */ /* 0x000fe20003800200 */
[----:B------:R-:W-:Y:S02]  /*27b0*/  LOP3.LUT R23, R22, 0x3ff00000, RZ, 0xfc, !PT ;  /* 0x3ff0000016177812 */ /* 0x000fe400078efcff */
[----:B------:R-:W-:Y:S02]  /*27c0*/  MOV R22, R24 ;  /* 0x0000001800167202 */ /* 0x000fe40000000f00 */
[----:B------:R-:W-:-:S02]  /*27d0*/  FSETP.GEU.AND P3, PT, |R31|, 1.469367938527859385e-39, PT ;  /* 0x001000001f00780b */ /* 0x000fc40003f6e200 */
[----:B------:R-:W-:Y:S01]  /*27e0*/  LOP3.LUT R9, R31, 0x7ff00000, RZ, 0xc0, !PT ;  /* 0x7ff000001f097812 */ /* 0x000fe200078ec0ff */
[----:B------:R-:W-:Y:S01]  /*27f0*/  @!P0 DMUL R22, R24, 8.98846567431157953865e+307 ;  /* 0x7fe0000018168828 */ /* 0x000fe20000000000 */
[----:B------:R-:W-:-:S04]  /*2800*/  LOP3.LUT R12, R25, 0x7ff00000, RZ, 0xc0, !PT ;  /* 0x7ff00000190c7812 */ /* 0x000fc800078ec0ff */
[----:B------:R-:W-:Y:S01]  /*2810*/  ISETP.GE.U32.AND P2, PT, R9, R12, PT ;  /* 0x0000000c0900720c */ /* 0x000fe20003f46070 */
[----:B------:R-:W0:Y:S04]  /*2820*/  MUFU.RCP64H R29, R23 ;  /* 0x00000017001d7308 */ /* 0x000e280000001800 */
[----:B------:R-:W-:Y:S02]  /*2830*/  @!P3 LOP3.LUT R10, R25, 0x7ff00000, RZ, 0xc0, !PT ;  /* 0x7ff00000190ab812 */ /* 0x000fe400078ec0ff */
[----:B------:R-:W-:Y:S02]  /*2840*/  @!P3 MOV R34, RZ ;  /* 0x000000ff0022b202 */ /* 0x000fe40000000f00 */
[----:B------:R-:W-:Y:S01]  /*2850*/  @!P3 ISETP.GE.U32.AND P4, PT, R9, R10, PT ;  /* 0x0000000a0900b20c */ /* 0x000fe20003f86070 */
[----:B------:R-:W-:Y:S01]  /*2860*/  IMAD.MOV.U32 R10, RZ, RZ, 0x1ca00000 ;  /* 0x1ca00000ff0a7424 */ /* 0x000fe200078e00ff */
[----:B------:R-:W-:-:S04]  /*2870*/  @!P0 LOP3.LUT R12, R23, 0x7ff00000, RZ, 0xc0, !PT ;  /* 0x7ff00000170c8812 */ /* 0x000fc800078ec0ff */
[C---:B------:R-:W-:Y:S02]  /*2880*/  @!P3 SEL R13, R10.reuse, 0x63400000, !P4 ;  /* 0x634000000a0db807 */ /* 0x040fe40006000000 */
[----:B------:R-:W-:Y:S01]  /*2890*/  SEL R11, R10, 0x63400000, !P2 ;  /* 0x634000000a0b7807 */ /* 0x000fe20005000000 */
[----:B0-----:R-:W-:Y:S01]  /*28a0*/  DFMA R32, R28, -R22, 1 ;  /* 0x3ff000001c20742b */ /* 0x001fe20000000816 */
[----:B------:R-:W-:-:S04]  /*28b0*/  @!P3 LOP3.LUT R13, R13, 0x80000000, R31, 0xf8, !PT ;  /* 0x800000000d0db812 */ /* 0x000fc800078ef81f */
[----:B------:R-:W-:-:S03]  /*28c0*/  @!P3 LOP3.LUT R35, R13, 0x100000, RZ, 0xfc, !PT ;  /* 0x001000000d23b812 */ /* 0x000fc600078efcff */
[----:B------:R-:W-:-:S08]  /*28d0*/  DFMA R32, R32, R32, R32 ;  /* 0x000000202020722b */ /* 0x000fd00000000020 */
[----:B------:R-:W-:Y:S01]  /*28e0*/  DFMA R28, R28, R32, R28 ;  /* 0x000000201c1c722b */ /* 0x000fe2000000001c */
[----:B------:R-:W-:Y:S01]  /*28f0*/  LOP3.LUT R33, R11, 0x800fffff, R31, 0xf8, !PT ;  /* 0x800fffff0b217812 */ /* 0x000fe200078ef81f */
[----:B------:R-:W-:Y:S02]  /*2900*/  IMAD.MOV.U32 R32, RZ, RZ, R30 ;  /* 0x000000ffff207224 */ /* 0x000fe400078e001e */
[----:B------:R-:W-:-:S04]  /*2910*/  IMAD.MOV.U32 R11, RZ, RZ, R9 ;  /* 0x000000ffff0b7224 */ /* 0x000fc800078e0009 */
[----:B------:R-:W-:Y:S02]  /*2920*/  DFMA R36, R28, -R22, 1 ;  /* 0x3ff000001c24742b */ /* 0x000fe40000000816 */
[----:B------:R-:W-:-:S06]  /*2930*/  @!P3 DFMA R32, R32, 2, -R34 ;  /* 0x400000002020b82b */ /* 0x000fcc0000000822 */
[----:B------:R-:W-:-:S04]  /*2940*/  DFMA R36, R28, R36, R28 ;  /* 0x000000241c24722b */ /* 0x000fc8000000001c */
[----:B------:R-:W-:-:S04]  /*2950*/  @!P3 LOP3.LUT R11, R33, 0x7ff00000, RZ, 0xc0, !PT ;  /* 0x7ff00000210bb812 */ /* 0x000fc800078ec0ff */
[----:B------:R-:W-:Y:S01]  /*2960*/  DMUL R34, R36, R32 ;  /* 0x0000002024227228 */ /* 0x000fe20000000000 */
[----:B------:R-:W-:-:S05]  /*2970*/  VIADD R13, R11, 0xffffffff ;  /* 0xffffffff0b0d7836 */ /* 0x000fca0000000000 */
[----:B------:R-:W-:Y:S02]  /*2980*/  ISETP.GT.U32.AND P0, PT, R13, 0x7feffffe, PT ;  /* 0x7feffffe0d00780c */ /* 0x000fe40003f04070 */
[----:B------:R-:W-:Y:S01]  /*2990*/  IADD3 R13, PT, PT, R12, -0x1, RZ ;  /* 0xffffffff0c0d7810 */ /* 0x000fe20007ffe0ff */
[----:B------:R-:W-:-:S03]  /*29a0*/  DFMA R28, R34, -R22, R32 ;  /* 0x80000016221c722b */ /* 0x000fc60000000020 */
[----:B------:R-:W-:-:S05]  /*29b0*/  ISETP.GT.U32.OR P0, PT, R13, 0x7feffffe, P0 ;  /* 0x7feffffe0d00780c */ /* 0x000fca0000704470 */
[----:B------:R-:W-:-:S08]  /*29c0*/  DFMA R28, R36, R28, R34 ;  /* 0x0000001c241c722b */ /* 0x000fd00000000022 */
[----:B------:R-:W-:Y:S05]  /*29d0*/  @P0 BRA `(.L_x_41) ;  /* 0x0000000000740947 */ /* 0x000fea0003800000 */
[----:B------:R-:W-:-:S04]  /*29e0*/  LOP3.LUT R12, R25, 0x7ff00000, RZ, 0xc0, !PT ;  /* 0x7ff00000190c7812 */ /* 0x000fc800078ec0ff */
[CC--:B------:R-:W-:Y:S02]  /*29f0*/  VIADDMNMX R11, R9.reuse, -R12.reuse, 0xb9600000, !PT ;  /* 0xb9600000090b7446 */ /* 0x0c0fe4000780090c */
[----:B------:R-:W-:Y:S02]  /*2a00*/  ISETP.GE.U32.AND P0, PT, R9, R12, PT ;  /* 0x0000000c0900720c */ /* 0x000fe40003f06070 */
[----:B------:R-:W-:Y:S02]  /*2a10*/  VIMNMX R11, PT, PT, R11, 0x46a00000, PT ;  /* 0x46a000000b0b7848 */ /* 0x000fe40003fe0100 */
[----:B------:R-:W-:Y:S02]  /*2a20*/  SEL R10, R10, 0x63400000, !P0 ;  /* 0x634000000a0a7807 */ /* 0x000fe40004000000 */
[----:B------:R-:W-:-:S03]  /*2a30*/  MOV R12, RZ ;  /* 0x000000ff000c7202 */ /* 0x000fc60000000f00 */
[----:B------:R-:W-:-:S04]  /*2a40*/  IMAD.IADD R10, R11, 0x1, -R10 ;  /* 0x000000010b0a7824 */ /* 0x000fc800078e0a0a */
[----:B------:R-:W-:-:S06]  /*2a50*/  VIADD R13, R10, 0x7fe00000 ;  /* 0x7fe000000a0d7836 */ /* 0x000fcc0000000000 */
[----:B------:R-:W-:-:S10]  /*2a60*/  DMUL R34, R28, R12 ;  /* 0x0000000c1c227228 */ /* 0x000fd40000000000 */
[----:B------:R-:W-:-:S13]  /*2a70*/  FSETP.GTU.AND P0, PT, |R35|, 1.469367938527859385e-39, PT ;  /* 0x001000002300780b */ /* 0x000fda0003f0c200 */
[----:B------:R-:W-:Y:S05]  /*2a80*/  @P0 BRA `(.L_x_42) ;  /* 0x0000000000a80947 */ /* 0x000fea0003800000 */
[----:B------:R-:W-:-:S06]  /*2a90*/  DFMA R22, R28, -R22, R32 ;  /* 0x800000161c16722b */ /* 0x000fcc0000000020 */
[----:B------:R-:W-:-:S04]  /*2aa0*/  IMAD.MOV.U32 R22, RZ, RZ, RZ ;  /* 0x000000ffff167224 */ /* 0x000fc800078e00ff */
[C---:B------:R-:W-:Y:S02]  /*2ab0*/  FSETP.NEU.AND P0, PT, R23.reuse, RZ, PT ;  /* 0x000000ff1700720b */ /* 0x040fe40003f0d000 */
[----:B------:R-:W-:-:S04]  /*2ac0*/  LOP3.LUT R24, R23, 0x80000000, R25, 0x48, !PT ;  /* 0x8000000017187812 */ /* 0x000fc800078e4819 */
[----:B------:R-:W-:-:S07]  /*2ad0*/  LOP3.LUT R23, R24, R13, RZ, 0xfc, !PT ;  /* 0x0000000d18177212 */ /* 0x000fce00078efcff */
[----:B------:R-:W-:Y:S05]  /*2ae0*/  @!P0 BRA `(.L_x_42) ;  /* 0x0000000000908947 */ /* 0x000fea0003800000 */
[----:B------:R-:W-:Y:S01]  /*2af0*/  IMAD.MOV R13, RZ, RZ, -R10 ;  /* 0x000000ffff0d7224 */ /* 0x000fe200078e0a0a */
[----:B------:R-:W-:Y:S02]  /*2b00*/  MOV R12, RZ ;  /* 0x000000ff000c7202 */ /* 0x000fe40000000f00 */
[----:B------:R-:W-:-:S04]  /*2b10*/  IADD3 R10, PT, PT, -R10, -0x43300000, RZ ;  /* 0xbcd000000a0a7810 */ /* 0x000fc80007ffe1ff */
[----:B------:R-:W-:Y:S02]  /*2b20*/  DFMA R12, R34, -R12, R28 ;  /* 0x8000000c220c722b */ /* 0x000fe4000000001c */
[----:B------:R-:W-:-:S08]  /*2b30*/  DMUL.RP R28, R28, R22 ;  /* 0x000000161c1c7228 */ /* 0x000fd00000008000 */
[----:B------:R-:W-:Y:S02]  /*2b40*/  FSETP.NEU.AND P0, PT, |R13|, R10, PT ;  /* 0x0000000a0d00720b */ /* 0x000fe40003f0d200 */
[----:B------:R-:W-:Y:S02]  /*2b50*/  LOP3.LUT R24, R29, R24, RZ, 0x3c, !PT ;  /* 0x000000181d187212 */ /* 0x000fe400078e3cff */
[----:B------:R-:W-:Y:S02]  /*2b60*/  FSEL R10, R28, R34, !P0 ;  /* 0x000000221c0a7208 */ /* 0x000fe40004000000 */
[----:B------:R-:W-:-:S03]  /*2b70*/  FSEL R11, R24, R35, !P0 ;  /* 0x00000023180b7208 */ /* 0x000fc60004000000 */
[----:B------:R-:W-:Y:S02]  /*2b80*/  IMAD.MOV.U32 R34, RZ, RZ, R10 ;  /* 0x000000ffff227224 */ /* 0x000fe400078e000a */
[----:B------:R-:W-:Y:S01]  /*2b90*/  IMAD.MOV.U32 R35, RZ, RZ, R11 ;  /* 0x000000ffff237224 */ /* 0x000fe200078e000b */
[----:B------:R-:W-:Y:S06]  /*2ba0*/  BRA `(.L_x_42) ;  /* 0x0000000000607947 */ /* 0x000fec0003800000 */
.L_x_41:
[----:B------:R-:W-:-:S14]  /*2bb0*/  DSETP.NAN.AND P0, PT, R30, R30, PT ;  /* 0x0000001e1e00722a */ /* 0x000fdc0003f08000 */
[----:B------:R-:W-:Y:S05]  /*2bc0*/  @P0 BRA `(.L_x_43) ;  /* 0x00000000004c0947 */ /* 0x000fea0003800000 */
[----:B------:R-:W-:-:S14]  /*2bd0*/  DSETP.NAN.AND P0, PT, R24, R24, PT ;  /* 0x000000181800722a */ /* 0x000fdc0003f08000 */
[----:B------:R-:W-:Y:S05]  /*2be0*/  @P0 BRA `(.L_x_44) ;  /* 0x0000000000340947 */ /* 0x000fea0003800000 */
[----:B------:R-:W-:Y:S01]  /*2bf0*/  ISETP.NE.AND P0, PT, R11, R12, PT ;  /* 0x0000000c0b00720c */ /* 0x000fe20003f05270 */
[----:B------:R-:W-:Y:S01]  /*2c00*/  IMAD.MOV.U32 R35, RZ, RZ, -0x80000 ;  /* 0xfff80000ff237424 */ /* 0x000fe200078e00ff */
[----:B------:R-:W-:-:S11]  /*2c10*/  MOV R34, 0x0 ;  /* 0x0000000000227802 */ /* 0x000fd60000000f00 */
[----:B------:R-:W-:Y:S05]  /*2c20*/  @!P0 BRA `(.L_x_42) ;  /* 0x0000000000408947 */ /* 0x000fea0003800000 */
[----:B------:R-:W-:Y:S02]  /*2c30*/  ISETP.NE.AND P0, PT, R11, 0x7ff00000, PT ;  /* 0x7ff000000b00780c */ /* 0x000fe40003f05270 */
[----:B------:R-:W-:Y:S02]  /*2c40*/  LOP3.LUT R25, R31, 0x80000000, R25, 0x48, !PT ;  /* 0x800000001f197812 */ /* 0x000fe400078e4819 */
[----:B------:R-:W-:-:S13]  /*2c50*/  ISETP.EQ.OR P0, PT, R12, RZ, !P0 ;  /* 0x000000ff0c00720c */ /* 0x000fda0004702670 */
[----:B------:R-:W-:Y:S01]  /*2c60*/  @P0 LOP3.LUT R9, R25, 0x7ff00000, RZ, 0xfc, !PT ;  /* 0x7ff0000019090812 */ /* 0x000fe200078efcff */
[----:B------:R-:W-:Y:S01]  /*2c70*/  @!P0 IMAD.MOV.U32 R34, RZ, RZ, RZ ;  /* 0x000000ffff228224 */ /* 0x000fe200078e00ff */
[----:B------:R-:W-:Y:S01]  /*2c80*/  @!P0 MOV R35, R25 ;  /* 0x0000001900238202 */ /* 0x000fe20000000f00 */
[----:B------:R-:W-:Y:S02]  /*2c90*/  @P0 IMAD.MOV.U32 R34, RZ, RZ, RZ ;  /* 0x000000ffff220224 */ /* 0x000fe400078e00ff */
[----:B------:R-:W-:Y:S01]  /*2ca0*/  @P0 IMAD.MOV.U32 R35, RZ, RZ, R9 ;  /* 0x000000ffff230224 */ /* 0x000fe200078e0009 */
[----:B------:R-:W-:Y:S06]  /*2cb0*/  BRA `(.L_x_42) ;  /* 0x00000000001c7947 */ /* 0x000fec0003800000 */
.L_x_44:
[----:B------:R-:W-:Y:S02]  /*2cc0*/  LOP3.LUT R9, R25, 0x80000, RZ, 0xfc, !PT ;  /* 0x0008000019097812 */ /* 0x000fe400078efcff */
[----:B------:R-:W-:-:S03]  /*2cd0*/  MOV R34, R24 ;  /* 0x0000001800227202 */ /* 0x000fc60000000f00 */
[----:B------:R-:W-:Y:S01]  /*2ce0*/  IMAD.MOV.U32 R35, RZ, RZ, R9 ;  /* 0x000000ffff237224 */ /* 0x000fe200078e0009 */
[----:B------:R-:W-:Y:S06]  /*2cf0*/  BRA `(.L_x_42) ;  /* 0x00000000000c7947 */ /* 0x000fec0003800000 */
.L_x_43:
[----:B------:R-:W-:Y:S01]  /*2d00*/  LOP3.LUT R9, R31, 0x80000, RZ, 0xfc, !PT ;  /* 0x000800001f097812 */ /* 0x000fe200078efcff */
[----:B------:R-:W-:-:S03]  /*2d10*/  IMAD.MOV.U32 R34, RZ, RZ, R30 ;  /* 0x000000ffff227224 */ /* 0x000fc600078e001e */
[----:B------:R-:W-:-:S07]  /*2d20*/  MOV R35, R9 ;  /* 0x0000000900237202 */ /* 0x000fce0000000f00 */
.L_x_42:
[----:B------:R-:W-:Y:S05]  /*2d30*/  BSYNC.RECONVERGENT B1 ;  /* 0x0000000000017941 */ /* 0x000fea0003800200 */
.L_x_40:
[----:B------:R-:W-:Y:S01]  /*2d40*/  MOV R12, R0 ;  /* 0x00000000000c7202 */ /* 0x000fe20000000f00 */
[----:B------:R-:W-:Y:S02]  /*2d50*/  IMAD.MOV.U32 R13, RZ, RZ, 0x0 ;  /* 0x00000000ff0d7424 */ /* 0x000fe400078e00ff */
[----:B------:R-:W-:Y:S02]  /*2d60*/  IMAD.MOV.U32 R10, RZ, RZ, R34 ;  /* 0x000000ffff0a7224 */ /* 0x000fe400078e0022 */
[----:B------:R-:W-:Y:S01]  /*2d70*/  IMAD.MOV.U32 R9, RZ, RZ, R35 ;  /* 0x000000ffff097224 */ /* 0x000fe200078e0023 */
[----:B------:R-:W-:Y:S06]  /*2d80*/  RET.REL.NODEC R12 `(_Z9oneVertexiidiiPKiS0_S0_Pd) ;  /* 0xffffffd00c9c7950 */ /* 0x000fec0003c3ffff */
.L_x_45:
[----:B------:R-:W-:-:S00]  /*2d90*/  BRA `(.L_x_45) ;  /* 0xfffffffc00fc7947 */ /* 0x000fc0000383ffff */
[----:B------:R-:W-:-:S00]  /*2da0*/  NOP ;  /* 0x0000000000007918 */ /* 0x000fc00000000000 */
        /* <DEDUP_REMOVED lines=13> */
.L_x_160:


//--------------------- .text._Z9allVertexidiiPKiS0_S0_Pd --------------------------
	.section	.text._Z9allVertexidiiPKiS0_S0_Pd,"ax",@progbits
	.align	128
        .global         _Z9allVertexidiiPKiS0_S0_Pd
        .type           _Z9allVertexidiiPKiS0_S0_Pd,@function
        .size           _Z9allVertexidiiPKiS0_S0_Pd,(.L_x_161 - _Z9allVertexidiiPKiS0_S0_Pd)
        .other          _Z9allVertexidiiPKiS0_S0_Pd,@"STO_CUDA_ENTRY STV_DEFAULT"
_Z9allVertexidiiPKiS0_S0_Pd:
.text._Z9allVertexidiiPKiS0_S0_Pd:
[----:B------:R-:W-:Y:S08]  /*0000*/  LDC R1, c[0x0][0x37c] ;  /* 0x0000df00ff017b82 */ /* 0x000ff00000000800 */
[----:B------:R-:W0:Y:S08]  /*0010*/  S2UR UR6, SR_CTAID.X ;  /* 0x00000000000679c3 */ /* 0x000e300000002500 */
[----:B------:R-:W0:Y:S02]  /*0020*/  LDC R24, c[0x0][0x380] ;  /* 0x0000e000ff187b82 */ /* 0x000e240000000800 */
[----:B0-----:R-:W-:-:S13]  /*0030*/  ISETP.LE.AND P0, PT, R24, UR6, PT ;  /* 0x0000000618007c0c */ /* 0x001fda000bf03270 */
[----:B------:R-:W-:Y:S05]  /*0040*/  @P0 EXIT ;  /* 0x000000000000094d */ /* 0x000fea0003800000 */
[----:B------:R-:W0:Y:S01]  /*0050*/  I2F.F64.U32 R24, R24 ;  /* 0x0000001800187312 */ /* 0x000e220000201800 */
[----:B------:R-:W-:Y:S01]  /*0060*/  IMAD.MOV.U32 R2, RZ, RZ, 0x1 ;  /* 0x00000001ff027424 */ /* 0x000fe200078e00ff */
[----:B------:R-:W1:Y:S01]  /*0070*/  LDC.64 R20, c[0x0][0x388] ;  /* 0x0000e200ff147b82 */ /* 0x000e620000000a00 */
[----:B------:R-:W2:Y:S01]  /*0080*/  S2R R12, SR_TID.X ;  /* 0x00000000000c7919 */ /* 0x000ea20000002100 */
[----:B------:R-:W-:Y:S01]  /*0090*/  UMOV UR4, 0x400 ;  /* 0x0000040000047882 */ /* 0x000fe20000000000 */
[----:B------:R-:W-:-:S05]  /*00a0*/  IMAD.U32 R11, RZ, RZ, UR6 ;  /* 0x00000006ff0b7e24 */ /* 0x000fca000f8e00ff */
[----:B------:R-:W3:Y:S01]  /*00b0*/  S2UR UR5, SR_CgaCtaId ;  /* 0x00000000000579c3 */ /* 0x000ee20000008800 */
[----:B0-----:R-:W0:Y:S01]  /*00c0*/  MUFU.RCP64H R3, R25 ;  /* 0x0000001900037308 */ /* 0x001e220000001800 */
[----:B-1----:R-:W-:Y:S02]  /*00d0*/  DADD R20, -R20, 1 ;  /* 0x3ff0000014147429 */ /* 0x002fe40000000100 */
[----:B0-----:R-:W-:Y:S01]  /*00e0*/  DFMA R4, -R24, R2, 1 ;  /* 0x3ff000001804742b */ /* 0x001fe20000000102 */
[----:B---3--:R-:W-:-:S07]  /*00f0*/  ULEA UR4, UR5, UR4, 0x18 ;  /* 0x0000000405047291 */ /* 0x008fce000f8ec0ff */
[----:B------:R-:W-:Y:S01]  /*0100*/  FSETP.GEU.AND P1, PT, |R21|, 6.5827683646048100446e-37, PT ;  /* 0x036000001500780b */ /* 0x000fe20003f2e200 */
[----:B------:R-:W-:Y:S01]  /*0110*/  DFMA R4, R4, R4, R4 ;  /* 0x000000040404722b */ /* 0x000fe20000000004 */
[----:B--2---:R-:W-:-:S07]  /*0120*/  LEA R10, R12, UR4, 0x3 ;  /* 0x000000040c0a7c11 */ /* 0x004fce000f8e18ff */
        /* <DEDUP_REMOVED lines=10> */
[----:B------:R-:W-:Y:S05]  /*01d0*/  CALL.REL.NOINC `($__internal_1_$__cuda_sm20_div_rn_f64_full) ;  /* 0x00000024004c7944 */ /* 0x000fea0003c00000 */
[----:B------:R-:W-:Y:S02]  /*01e0*/  IMAD.MOV.U32 R2, RZ, RZ, R0 ;  /* 0x000000ffff027224 */ /* 0x000fe400078e0000 */
[----:B------:R-:W-:-:S07]  /*01f0*/  IMAD.MOV.U32 R3, RZ, RZ, R13 ;  /* 0x000000ffff037224 */ /* 0x000fce00078e000d */
.L_x_46:
[----:B------:R-:W0:Y:S02]  /*0200*/  LDCU.64 UR6, c[0x0][0x358] ;  /* 0x00006b00ff0677ac */ /* 0x000e240008000a00 */
.L_x_88:
[----:B01----:R-:W1:Y:S01]  /*0210*/  LDC.64 R4, c[0x0][0x3a0] ;  /* 0x0000e800ff047b82 */ /* 0x003e620000000a00 */
[----:B------:R-:W2:Y:S01]  /*0220*/  LDCU UR4, c[0x0][0x394] ;  /* 0x00007280ff0477ac */ /* 0x000ea20008000800 */
[----:B-1----:R-:W-:-:S05]  /*0230*/  IMAD.WIDE.U32 R4, R11, 0x4, R4 ;  /* 0x000000040b047825 */ /* 0x002fca00078e0004 */
[----:B0-----:R-:W3:Y:S04]  /*0240*/  LDG.E R7, desc[UR6][R4.64] ;  /* 0x0000000604077981 */ /* 0x001ee8000c1e1900 */
[----:B------:R-:W4:Y:S01]  /*0250*/  LDG.E R8, desc[UR6][R4.64+0x4] ;  /* 0x0000040604087981 */ /* 0x000f22000c1e1900 */
[----:B------:R-:W-:Y:S01]  /*0260*/  BSSY.RECONVERGENT B0, `(.L_x_47) ;  /* 0x00001f5000007945 */ /* 0x000fe20003800200 */
[----:B------:R-:W-:Y:S02]  /*0270*/  CS2R R26, SRZ ;  /* 0x00000000001a7805 */ /* 0x000fe4000001ff00 */
[----:B---3--:R-:W-:-:S04]  /*0280*/  IADD3 R9, PT, PT, R7, R12, RZ ;  /* 0x0000000c07097210 */ /* 0x008fc80007ffe0ff */
[----:B----4-:R-:W-:-:S13]  /*0290*/  ISETP.GE.AND P0, PT, R9, R8, PT ;  /* 0x000000080900720c */ /* 0x010fda0003f06270 */
[----:B--2---:R-:W-:Y:S05]  /*02a0*/  @P0 BRA `(.L_x_48) ;  /* 0x0000001c00c00947 */ /* 0x004fea0003800000 */
[----:B------:R-:W-:Y:S01]  /*02b0*/  LOP3.LUT R5, RZ, R12, RZ, 0x33, !PT ;  /* 0x0000000cff057212 */ /* 0x000fe200078e33ff */
[----:B------:R-:W-:Y:S01]  /*02c0*/  BSSY.RECONVERGENT B2, `(.L_x_49) ;  /* 0x00000f8000027945 */ /* 0x000fe20003800200 */
[----:B------:R-:W-:Y:S02]  /*02d0*/  VIADDMNMX R8, R9, 0x400, R8, !PT ;  /* 0x0000040009087846 */ /* 0x000fe40007800108 */
[----:B------:R-:W-:Y:S02]  /*02e0*/  CS2R R26, SRZ ;  /* 0x00000000001a7805 */ /* 0x000fe4000001ff00 */
[----:B------:R-:W-:-:S04]  /*02f0*/  IADD3 R8, PT, PT, -R7, R8, R5 ;  /* 0x0000000807087210 */ /* 0x000fc80007ffe105 */
[C---:B------:R-:W-:Y:S02]  /*0300*/  ISETP.GE.U32.AND P0, PT, R8.reuse, 0x1c00, PT ;  /* 0x00001c000800780c */ /* 0x040fe40003f06070 */
[----:B------:R-:W-:-:S11]  /*0310*/  LEA.HI R7, R8, 0x1, RZ, 0x16 ;  /* 0x0000000108077811 */ /* 0x000fd600078fb0ff */
[----:B------:R-:W-:Y:S05]  /*0320*/  @!P0 BRA `(.L_x_50) ;  /* 0x0000000c00c48947 */ /* 0x000fea0003800000 */
[----:B------:R-:W0:Y:S01]  /*0330*/  LDC R6, c[0x0][0x380] ;  /* 0x0000e000ff067b82 */ /* 0x000e220000000800 */
[----:B------:R-:W-:Y:S02]  /*0340*/  LOP3.LUT R5, R7, 0x7ffff8, RZ, 0xc0, !PT ;  /* 0x007ffff807057812 */ /* 0x000fe400078ec0ff */
[----:B------:R-:W-:-:S03]  /*0350*/  CS2R R26, SRZ ;  /* 0x00000000001a7805 */ /* 0x000fc6000001ff00 */
[----:B------:R-:W-:Y:S02]  /*0360*/  IMAD.MOV R5, RZ, RZ, -R5 ;  /* 0x000000ffff057224 */ /* 0x000fe400078e0a05 */
[----:B------:R-:W1:Y:S05]  /*0370*/  LDC.64 R18, c[0x0][0x3b0] ;  /* 0x0000ec00ff127b82 */ /* 0x000e6a0000000a00 */
.L_x_67:
[----:B------:R-:W2:Y:S08]  /*0380*/  LDC.64 R16, c[0x0][0x398] ;  /* 0x0000e600ff107b82 */ /* 0x000eb00000000a00 */
[----:B------:R-:W3:Y:S01]  /*0390*/  LDC.64 R14, c[0x0][0x3a8] ;  /* 0x0000ea00ff0e7b82 */ /* 0x000ee20000000a00 */
[----:B--2---:R-:W-:-:S05]  /*03a0*/  IMAD.WIDE R16, R9, 0x4, R16 ;  /* 0x0000000409107825 */ /* 0x004fca00078e0210 */
[----:B------:R-:W3:Y:S02]  /*03b0*/  LDG.E R13, desc[UR6][R16.64] ;  /* 0x00000006100d7981 */ /* 0x000ee4000c1e1900 */
[----:B---3--:R-:W-:-:S05]  /*03c0*/  IMAD.WIDE R14, R13, 0x4, R14 ;  /* 0x000000040d0e7825 */ /* 0x008fca00078e020e */
[----:B------:R-:W2:Y:S01]  /*03d0*/  LDG.E R24, desc[UR6][R14.64] ;  /* 0x000000060e187981 */ /* 0x000ea2000c1e1900 */
[----:B0-----:R-:W-:-:S04]  /*03e0*/  IMAD R21, R6, UR4, R13 ;  /* 0x0000000406157c24 */ /* 0x001fc8000f8e020d */
[----:B-1----:R-:W-:-:S06]  /*03f0*/  IMAD.WIDE R20, R21, 0x8, R18 ;  /* 0x0000000815147825 */ /* 0x002fcc00078e0212 */
[----:B------:R-:W3:Y:S01]  /*0400*/  LDG.E.64 R20, desc[UR6][R20.64] ;  /* 0x0000000614147981 */ /* 0x000ee2000c1e1b00 */
[----:B------:R-:W-:Y:S01]  /*0410*/  IMAD.MOV.U32 R22, RZ, RZ, 0x1 ;  /* 0x00000001ff167424 */ /* 0x000fe200078e00ff */
[----:B------:R-:W-:Y:S01]  /*0420*/  BSSY.RECONVERGENT B3, `(.L_x_51) ;  /* 0x0000015000037945 */ /* 0x000fe20003800200 */
[----:B------:R-:W-:-:S05]  /*0430*/  VIADD R5, R5, 0x8 ;  /* 0x0000000805057836 */ /* 0x000fca0000000000 */
[----:B------:R-:W-:Y:S01]  /*0440*/  ISETP.NE.AND P1, PT, R5, RZ, PT ;  /* 0x000000ff0500720c */ /* 0x000fe20003f25270 */
        /* <DEDUP_REMOVED lines=16> */
[----:B------:R-:W-:Y:S01]  /*0550*/  IMAD.MOV.U32 R28, RZ, RZ, R0 ;  /* 0x000000ffff1c7224 */ /* 0x000fe200078e0000 */
[----:B------:R-:W-:-:S07]  /*0560*/  MOV R29, R13 ;  /* 0x0000000d001d7202 */ /* 0x000fce0000000f00 */
.L_x_52:
[----:B------:R-:W-:Y:S05]  /*0570*/  BSYNC.RECONVERGENT B3 ;  /* 0x0000000000037941 */ /* 0x000fea0003800200 */
.L_x_51:
[----:B------:R-:W2:Y:S01]  /*0580*/  LDG.E R13, desc[UR6][R16.64+0x1000] ;  /* 0x00100006100d7981 */ /* 0x000ea2000c1e1900 */
[----:B------:R-:W2:Y:S02]  /*0590*/  LDC.64 R14, c[0x0][0x3a8] ;  /* 0x0000ea00ff0e7b82 */ /* 0x000ea40000000a00 */
        /* <DEDUP_REMOVED lines=26> */
.L_x_54:
[----:B------:R-:W-:Y:S05]  /*0740*/  BSYNC.RECONVERGENT B3 ;  /* 0x0000000000037941 */ /* 0x000fea0003800200 */
.L_x_53:
        /* <DEDUP_REMOVED lines=25> */
[----:B------:R-:W-:Y:S01]  /*08e0*/  MOV R28, R0 ;  /* 0x00000000001c7202 */ /* 0x000fe20000000f00 */
[----:B------:R-:W-:-:S07]  /*08f0*/  IMAD.MOV.U32 R29, RZ, RZ, R13 ;  /* 0x000000ffff1d7224 */ /* 0x000fce00078e000d */
.L_x_56:
[----:B------:R-:W-:Y:S05]  /*0900*/  BSYNC.RECONVERGENT B3 ;  /* 0x0000000000037941 */ /* 0x000fea0003800200 */
.L_x_55:
        /* <DEDUP_REMOVED lines=27> */
.L_x_58:
[----:B------:R-:W-:Y:S05]  /*0ac0*/  BSYNC.RECONVERGENT B3 ;  /* 0x0000000000037941 */ /* 0x000fea0003800200 */
.L_x_57:
        /* <DEDUP_REMOVED lines=27> */
.L_x_60:
[----:B------:R-:W-:Y:S05]  /*0c80*/  BSYNC.RECONVERGENT B3 ;  /* 0x0000000000037941 */ /* 0x000fea0003800200 */
.L_x_59:
        /* <DEDUP_REMOVED lines=26> */
[----:B------:R-:W-:Y:S05]  /*0e30*/  CALL.REL.NOINC `($__internal_1_$__cuda_sm20_div_rn_f64_full) ;  /* 0x0000001800347944 */ /* 0x000fea0003c00000 */
[----:B------:R-:W-:Y:S01]  /*0e40*/  IMAD.MOV.U32 R20, RZ, RZ, R0 ;  /* 0x000000ffff147224 */ /* 0x000fe200078e0000 */
[----:B------:R-:W-:-:S07]  /*0e50*/  MOV R21, R13 ;  /* 0x0000000d00157202 */ /* 0x000fce0000000f00 */
.L_x_62:
[----:B------:R-:W-:Y:S05]  /*0e60*/  BSYNC.RECONVERGENT B3 ;  /* 0x0000000000037941 */ /* 0x000fea0003800200 */
.L_x_61:
        /* <DEDUP_REMOVED lines=27> */
[----:B------:R-:W-:Y:S01]  /*1020*/  MOV R28, R0 ;  /* 0x00000000001c7202 */ /* 0x000fe20000000f00 */
[----:B------:R-:W-:-:S07]  /*1030*/  IMAD.MOV.U32 R29, RZ, RZ, R13 ;  /* 0x000000ffff1d7224 */ /* 0x000fce00078e000d */
.L_x_64:
[----:B------:R-:W-:Y:S05]  /*1040*/  BSYNC.RECONVERGENT B3 ;  /* 0x0000000000037941 */ /* 0x000fea0003800200 */
.L_x_63:
        /* <DEDUP_REMOVED lines=27> */
.L_x_66:
[----:B------:R-:W-:Y:S05]  /*1200*/  BSYNC.RECONVERGENT B3 ;  /* 0x0000000000037941 */ /* 0x000fea0003800200 */
.L_x_65:
[----:B------:R-:W-:Y:S01]  /*1210*/  DADD R26, R26, R14 ;  /* 0x000000001a1a7229 */ /* 0x000fe2000000000e */
[----:B------:R-:W-:Y:S01]  /*1220*/  VIADD R9, R9, 0x2000 ;  /* 0x0000200009097836 */ /* 0x000fe20000000000 */
[----:B------:R-:W-:Y:S09]  /*1230*/  @P1 BRA `(.L_x_67) ;  /* 0xfffffff000501947 */ /* 0x000ff2000383ffff */
.L_x_50:
[----:B------:R-:W-:Y:S05]  /*1240*/  BSYNC.RECONVERGENT B2 ;  /* 0x0000000000027941 */ /* 0x000fea0003800200 */
.L_x_49:
[----:B------:R-:W-:-:S13]  /*1250*/  LOP3.LUT P0, R0, R7, 0x7, RZ, 0xc0, !PT ;  /* 0x0000000707007812 */ /* 0x000fda000780c0ff */
        /* <DEDUP_REMOVED lines=36> */
.L_x_71:
[----:B------:R-:W-:Y:S05]  /*14a0*/  BSYNC.RECONVERGENT B3 ;  /* 0x0000000000037941 */ /* 0x000fea0003800200 */
.L_x_70:
        /* <DEDUP_REMOVED lines=31> */
.L_x_73:
[----:B------:R-:W-:Y:S05]  /*16a0*/  BSYNC.RECONVERGENT B3 ;  /* 0x0000000000037941 */ /* 0x000fea0003800200 */
.L_x_72:
        /* <DEDUP_REMOVED lines=31> */
.L_x_75:
[----:B------:R-:W-:Y:S05]  /*18a0*/  BSYNC.RECONVERGENT B3 ;  /* 0x0000000000037941 */ /* 0x000fea0003800200 */
.L_x_74:
        /* <DEDUP_REMOVED lines=31> */
.L_x_77:
[----:B------:R-:W-:Y:S05]  /*1aa0*/  BSYNC.RECONVERGENT B3 ;  /* 0x0000000000037941 */ /* 0x000fea0003800200 */
.L_x_76:
[----:B------:R-:W-:Y:S01]  /*1ab0*/  DADD R26, R16, R26 ;  /* 0x00000000101a7229 */ /* 0x000fe2000000001a */
[----:B------:R-:W-:-:S10]  /*1ac0*/  VIADD R9, R9, 0x1000 ;  /* 0x0000100009097836 */ /* 0x000fd40000000000 */
.L_x_69:
[----:B------:R-:W-:Y:S05]  /*1ad0*/  BSYNC.RECONVERGENT B2 ;  /* 0x0000000000027941 */ /* 0x000fea0003800200 */
.L_x_68:
        /* <DEDUP_REMOVED lines=37> */
.L_x_81:
[----:B------:R-:W-:Y:S05]  /*1d30*/  BSYNC.RECONVERGENT B3 ;  /* 0x0000000000037941 */ /* 0x000fea0003800200 */
.L_x_80:
        /* <DEDUP_REMOVED lines=31> */
.L_x_83:
[----:B------:R-:W-:Y:S05]  /*1f30*/  BSYNC.RECONVERGENT B3 ;  /* 0x0000000000037941 */ /* 0x000fea0003800200 */
.L_x_82:
[----:B------:R-:W-:Y:S01]  /*1f40*/  DADD R26, R26, R6 ;  /* 0x000000001a1a7229 */ /* 0x000fe20000000006 */
[----:B------:R-:W-:-:S10]  /*1f50*/  VIADD R9, R9, 0x800 ;  /* 0x0000080009097836 */ /* 0x000fd40000000000 */
.L_x_79:
[----:B------:R-:W-:Y:S05]  /*1f60*/  BSYNC.RECONVERGENT B2 ;  /* 0x0000000000027941 */ /* 0x000fea0003800200 */
.L_x_78:
        /* <DEDUP_REMOVED lines=34> */
.L_x_85:
[----:B------:R-:W-:Y:S05]  /*2190*/  BSYNC.RECONVERGENT B2 ;  /* 0x0000000000027941 */ /* 0x000fea0003800200 */
.L_x_84:
[----:B------:R-:W-:-:S11]  /*21a0*/  DADD R26, R26, R4 ;  /* 0x000000001a1a7229 */ /* 0x000fd60000000004 */
.L_x_48:
[----:B------:R-:W-:Y:S05]  /*21b0*/  BSYNC.RECONVERGENT B0 ;  /* 0x0000000000007941 */ /* 0x000fea0003800200 */
.L_x_47:
[----:B------:R-:W-:Y:S01]  /*21c0*/  STS.64 [R10], R26 ;  /* 0x0000001a0a007388 */ /* 0x000fe20000000a00 */
[----:B------:R-:W-:Y:S01]  /*21d0*/  BAR.SYNC.DEFER_BLOCKING 0x0 ;  /* 0x0000000000007b1d */ /* 0x000fe20000010000 */
[C---:B------:R-:W-:Y:S02]  /*21e0*/  ISETP.GT.U32.AND P0, PT, R12.reuse, 0x1ff, PT ;  /* 0x000001ff0c00780c */ /* 0x040fe40003f04070 */
[C---:B------:R-:W-:Y:S02]  /*21f0*/  ISETP.GT.U32.AND P1, PT, R12.reuse, 0xff, PT ;  /* 0x000000ff0c00780c */ /* 0x040fe40003f24070 */
[----:B------:R-:W-:Y:S01]  /*2200*/  ISETP.NE.AND P2, PT, R12, RZ, PT ;  /* 0x000000ff0c00720c */ /* 0x000fe20003f45270 */
[----:B------:R-:W-:-:S12]  /*2210*/  BSSY.RECONVERGENT B0, `(.L_x_86) ;  /* 0x000004a000007945 */ /* 0x000fd80003800200 */
[----:B------:R-:W-:Y:S01]  /*2220*/  @!P2 MOV R0, 0x400 ;  /* 0x000004000000a802 */ /* 0x000fe20000000f00 */
        /* <DEDUP_REMOVED lines=39> */
[----:B------:R0:W-:Y:S01]  /*24a0*/  @!P0 STS.64 [R10], R4 ;  /* 0x000000040a008388 */ /* 0x0001e20000000a00 */
[----:B------:R-:W-:Y:S01]  /*24b0*/  BAR.SYNC.DEFER_BLOCKING 0x0 ;  /* 0x0000000000007b1d */ /* 0x000fe20000010000 */
[----:B------:R-:W-:-:S05]  /*24c0*/  ISETP.GT.U32.AND P0, PT, R12, 0x1, PT ;  /* 0x000000010c00780c */ /* 0x000fca0003f04070 */
[----:B0-----:R-:W0:Y:S01]  /*24d0*/  @!P2 S2R R5, SR_CgaCtaId ;  /* 0x000000000005a919 */ /* 0x001e220000008800 */
[----:B------:R-:W-:Y:S04]  /*24e0*/  @!P1 LDS.64 R6, [R10+0x20] ;  /* 0x000020000a069984 */ /* 0x000fe80000000a00 */
[----:B------:R-:W1:Y:S01]  /*24f0*/  @!P1 LDS.64 R14, [R10] ;  /* 0x000000000a0e9984 */ /* 0x000e620000000a00 */
[----:B0-----:R-:W-:Y:S01]  /*2500*/  @!P2 LEA R0, R5, R0, 0x18 ;  /* 0x000000000500a211 */ /* 0x001fe200078ec0ff */
[----:B-1----:R-:W-:-:S07]  /*2510*/  @!P1 DADD R6, R6, R14 ;  /* 0x0000000006069229 */ /* 0x002fce000000000e */
[----:B------:R-:W-:Y:S01]  /*2520*/  @!P1 STS.64 [R10], R6 ;  /* 0x000000060a009388 */ /* 0x000fe20000000a00 */
[----:B------:R-:W-:Y:S06]  /*2530*/  BAR.SYNC.DEFER_BLOCKING 0x0 ;  /* 0x0000000000007b1d */ /* 0x000fec0000010000 */
[----:B------:R-:W-:Y:S04]  /*2540*/  @!P0 LDS.64 R8, [R10+0x10] ;  /* 0x000010000a088984 */ /* 0x000fe80000000a00 */
[----:B------:R-:W0:Y:S02]  /*2550*/  @!P0 LDS.64 R14, [R10] ;  /* 0x000000000a0e8984 */ /* 0x000e240000000a00 */
[----:B0-----:R-:W-:-:S07]  /*2560*/  @!P0 DADD R8, R8, R14 ;  /* 0x0000000008088229 */ /* 0x001fce000000000e */
[----:B------:R-:W-:Y:S01]  /*2570*/  @!P0 STS.64 [R10], R8 ;  /* 0x000000080a008388 */ /* 0x000fe20000000a00 */
[----:B------:R-:W-:Y:S06]  /*2580*/  BAR.SYNC.DEFER_BLOCKING 0x0 ;  /* 0x0000000000007b1d */ /* 0x000fec0000010000 */
[----:B------:R-:W-:Y:S04]  /*2590*/  @!P2 LDS.64 R4, [R0+0x8] ;  /* 0x000008000004a984 */ /* 0x000fe80000000a00 */
[----:B------:R-:W0:Y:S02]  /*25a0*/  @!P2 LDS.64 R6, [R10] ;  /* 0x000000000a06a984 */ /* 0x000e240000000a00 */
[----:B0-----:R-:W-:-:S07]  /*25b0*/  @!P2 DADD R4, R4, R6 ;  /* 0x000000000404a229 */ /* 0x001fce0000000006 */
[----:B------:R0:W-:Y:S01]  /*25c0*/  @!P2 STS.64 [R10], R4 ;  /* 0x000000040a00a388 */ /* 0x0001e20000000a00 */
[----:B------:R-:W-:Y:S06]  /*25d0*/  BAR.SYNC.DEFER_BLOCKING 0x0 ;  /* 0x0000000000007b1d */ /* 0x000fec0000010000 */
[----:B------:R-:W-:Y:S05]  /*25e0*/  @P2 BRA `(.L_x_87) ;  /* 0x0000000000302947 */ /* 0x000fea0003800000 */
[----:B------:R-:W1:Y:S01]  /*25f0*/  S2UR UR5, SR_CgaCtaId ;  /* 0x00000000000579c3 */ /* 0x000e620000008800 */
[----:B------:R-:W-:Y:S01]  /*2600*/  UMOV UR4, 0x400 ;  /* 0x0000040000047882 */ /* 0x000fe20000000000 */
[----:B------:R-:W2:Y:S06]  /*2610*/  LDCU.64 UR8, c[0x0][0x388] ;  /* 0x00007100ff0877ac */ /* 0x000eac0008000a00 */
[----:B------:R-:W3:Y:S08]  /*2620*/  LDC R0, c[0x0][0x380] ;  /* 0x0000e000ff007b82 */ /* 0x000ef00000000800 */
[----:B------:R-:W4:Y:S01]  /*2630*/  LDC.64 R6, c[0x0][0x3b0] ;  /* 0x0000ec00ff067b82 */ /* 0x000f220000000a00 */
[----:B-1----:R-:W-:-:S09]  /*2640*/  ULEA UR4, UR5, UR4, 0x18 ;  /* 0x0000000405047291 */ /* 0x002fd2000f8ec0ff */
[----:B0-----:R-:W2:Y:S02]  /*2650*/  LDS.64 R4, [UR4] ;  /* 0x00000004ff047984 */ /* 0x001ea40008000a00 */
[----:B------:R-:W3:Y:S02]  /*2660*/  LDCU UR4, c[0x0][0x390] ;  /* 0x00007200ff0477ac */ /* 0x000ee40008000800 */
[----:B---3--:R-:W-:-:S04]  /*2670*/  IMAD R9, R0, UR4, R11 ;  /* 0x0000000400097c24 */ /* 0x008fc8000f8e020b */
[----:B----4-:R-:W-:Y:S01]  /*2680*/  IMAD.WIDE R6, R9, 0x8, R6 ;  /* 0x0000000809067825 */ /* 0x010fe200078e0206 */
[----:B--2---:R-:W-:-:S07]  /*2690*/  DFMA R4, R4, UR8, R2 ;  /* 0x0000000804047c2b */ /* 0x004fce0008000002 */
[----:B------:R1:W-:Y:S04]  /*26a0*/  STG.E.64 desc[UR6][R6.64], R4 ;  /* 0x0000000406007986 */ /* 0x0003e8000c101b06 */
.L_x_87:
[----:B------:R-:W-:Y:S05]  /*26b0*/  BSYNC.RECONVERGENT B0 ;  /* 0x0000000000007941 */ /* 0x000fea0003800200 */
.L_x_86:
[----:B------:R-:W2:Y:S01]  /*26c0*/  LDCU UR4, c[0x0][0x380] ;  /* 0x00007000ff0477ac */ /* 0x000ea20008000800 */
[----:B------:R-:W-:-:S05]  /*26d0*/  VIADD R11, R11, 0x10000 ;  /* 0x000100000b0b7836 */ /* 0x000fca0000000000 */
[----:B--2---:R-:W-:-:S13]  /*26e0*/  ISETP.GE.AND P0, PT, R11, UR4, PT ;  /* 0x000000040b007c0c */ /* 0x004fda000bf06270 */
[----:B------:R-:W-:Y:S05]  /*26f0*/  @!P0 BRA `(.L_x_88) ;  /* 0xffffffd800c48947 */ /* 0x000fea000383ffff */
[----:B------:R-:W-:Y:S05]  /*2700*/  EXIT ;  /* 0x000000000000794d */ /* 0x000fea0003800000 */
        .weak           $__internal_1_$__cuda_sm20_div_rn_f64_full
        .type           $__internal_1_$__cuda_sm20_div_rn_f64_full,@function
        .size           $__internal_1_$__cuda_sm20_div_rn_f64_full,(.L_x_161 - $__internal_1_$__cuda_sm20_div_rn_f64_full)
$__internal_1_$__cuda_sm20_div_rn_f64_full:
[----:B------:R-:W-:Y:S01]  /*2710*/  FSETP.GEU.AND P3, PT, |R21|, 1.469367938527859385e-39, PT ;  /* 0x001000001500780b */ /* 0x000fe20003f6e200 */
[----:B------:R-:W-:Y:S01]  /*2720*/  IMAD.MOV.U32 R0, RZ, RZ, 0x1ca00000 ;  /* 0x1ca00000ff007424 */ /* 0x000fe200078e00ff */
[C---:B------:R-:W-:Y:S01]  /*2730*/  FSETP.GEU.AND P0, PT, |R25|.reuse, 1.469367938527859385e-39, PT ;  /* 0x001000001900780b */ /* 0x040fe20003f0e200 */
[----:B------:R-:W-:Y:S01]  /*2740*/  IMAD.MOV.U32 R32, RZ, RZ, 0x1 ;  /* 0x00000001ff207424 */ /* 0x000fe200078e00ff */
[----:B------:R-:W-:Y:S01]  /*2750*/  LOP3.LUT R22, R25, 0x800fffff, RZ, 0xc0, !PT ;  /* 0x800fffff19167812 */ /* 0x000fe200078ec0ff */
[----:B------:R-:W-:Y:S01]  /*2760*/  BSSY.RECONVERGENT B1, `(.L_x_89) ;  /* 0x0000057000017945 */ /* 0x000fe20003800200 */
[----:B------:R-:W-:Y:S02]  /*2770*/  LOP3.LUT R4, R21, 0x7ff00000, RZ, 0xc0, !PT ;  /* 0x7ff0000015047812 */ /* 0x000fe400078ec0ff */
[----:B------:R-:W-:Y:S01]  /*2780*/  LOP3.LUT R23, R22, 0x3ff00000, RZ, 0xfc, !PT ;  /* 0x3ff0000016177812 */ /* 0x000fe200078efcff */
[----:B------:R-:W-:Y:S01]  /*2790*/  IMAD.MOV.U32 R22, RZ, RZ, R24 ;  /* 0x000000ffff167224 */ /* 0x000fe200078e0018 */
[----:B------:R-:W-:-:S02]  /*27a0*/  LOP3.LUT R13, R25, 0x7ff00000, RZ, 0xc0, !PT ;  /* 0x7ff00000190d7812 */ /* 0x000fc400078ec0ff */
[----:B------:R-:W-:Y:S01]  /*27b0*/  MOV R34, R20 ;  /* 0x0000001400227202 */ /* 0x000fe20000000f00 */
[----:B------:R-:W-:Y:S01]  /*27c0*/  @!P3 IMAD.MOV.U32 R30, RZ, RZ, RZ ;  /* 0x000000ffff1eb224 */ /* 0x000fe200078e00ff */
[----:B------:R-:W-:Y:S01]  /*27d0*/  @!P3 LOP3.LUT R29, R25, 0x7ff00000, RZ, 0xc0, !PT ;  /* 0x7ff00000191db812 */ /* 0x000fe200078ec0ff */
[----:B------:R-:W-:Y:S01]  /*27e0*/  @!P0 DMUL R22, R24, 8.98846567431157953865e+307 ;  /* 0x7fe0000018168828 */ /* 0x000fe20000000000 */
[C---:B------:R-:W-:Y:S02]  /*27f0*/  ISETP.GE.U32.AND P2, PT, R4.reuse, R13, PT ;  /* 0x0000000d0400720c */ /* 0x040fe40003f46070 */
[----:B------:R-:W-:Y:S02]  /*2800*/  @!P3 ISETP.GE.U32.AND P4, PT, R4, R29, PT ;  /* 0x0000001d0400b20c */ /* 0x000fe40003f86070 */
[C---:B------:R-:W-:Y:S01]  /*2810*/  SEL R31, R0.reuse, 0x63400000, !P2 ;  /* 0x63400000001f7807 */ /* 0x040fe20005000000 */
[----:B------:R-:W0:Y:S01]  /*2820*/  MUFU.RCP64H R33, R23 ;  /* 0x0000001700217308 */ /* 0x000e220000001800 */
[----:B------:R-:W-:-:S02]  /*2830*/  @!P3 SEL R29, R0, 0x63400000, !P4 ;  /* 0x63400000001db807 */ /* 0x000fc40006000000 */
[--C-:B------:R-:W-:Y:S02]  /*2840*/  LOP3.LUT R35, R31, 0x800fffff, R21.reuse, 0xf8, !PT ;  /* 0x800fffff1f237812 */ /* 0x100fe400078ef815 */
[----:B------:R-:W-:Y:S02]  /*2850*/  @!P3 LOP3.LUT R29, R29, 0x80000000, R21, 0xf8, !PT ;  /* 0x800000001d1db812 */ /* 0x000fe400078ef815 */
[----:B------:R-:W-:Y:S02]  /*2860*/  @!P0 LOP3.LUT R13, R23, 0x7ff00000, RZ, 0xc0, !PT ;  /* 0x7ff00000170d8812 */ /* 0x000fe400078ec0ff */
[----:B------:R-:W-:Y:S01]  /*2870*/  @!P3 LOP3.LUT R31, R29, 0x100000, RZ, 0xfc, !PT ;  /* 0x001000001d1fb812 */ /* 0x000fe200078efcff */
[----:B------:R-:W-:-:S05]  /*2880*/  IMAD.MOV.U32 R29, RZ, RZ, R4 ;  /* 0x000000ffff1d7224 */ /* 0x000fca00078e0004 */
[----:B------:R-:W-:Y:S02]  /*2890*/  @!P3 DFMA R34, R34, 2, -R30 ;  /* 0x400000002222b82b */ /* 0x000fe4000000081e */
[----:B0-----:R-:W-:-:S08]  /*28a0*/  DFMA R30, R32, -R22, 1 ;  /* 0x3ff00000201e742b */ /* 0x001fd00000000816 */
[----:B------:R-:W-:Y:S01]  /*28b0*/  DFMA R30, R30, R30, R30 ;  /* 0x0000001e1e1e722b */ /* 0x000fe2000000001e */
[----:B------:R-:W-:-:S07]  /*28c0*/  @!P3 LOP3.LUT R29, R35, 0x7ff00000, RZ, 0xc0, !PT ;  /* 0x7ff00000231db812 */ /* 0x000fce00078ec0ff */
[----:B------:R-:W-:-:S08]  /*28d0*/  DFMA R32, R32, R30, R32 ;  /* 0x0000001e2020722b */ /* 0x000fd00000000020 */
[----:B------:R-:W-:-:S08]  /*28e0*/  DFMA R36, R32, -R22, 1 ;  /* 0x3ff000002024742b */ /* 0x000fd00000000816 */
[----:B------:R-:W-:-:S08]  /*28f0*/  DFMA R36, R32, R36, R32 ;  /* 0x000000242024722b */ /* 0x000fd00000000020 */
[----:B------:R-:W-:-:S08]  /*2900*/  DMUL R30, R36, R34 ;  /* 0x00000022241e7228 */ /* 0x000fd00000000000 */
[----:B------:R-:W-:-:S08]  /*2910*/  DFMA R32, R30, -R22, R34 ;  /* 0x800000161e20722b */ /* 0x000fd00000000022 */
[----:B------:R-:W-:Y:S01]  /*2920*/  DFMA R32, R36, R32, R30 ;  /* 0x000000202420722b */ /* 0x000fe2000000001e */
[----:B------:R-:W-:-:S04]  /*2930*/  IADD3 R30, PT, PT, R29, -0x1, RZ ;  /* 0xffffffff1d1e7810 */ /* 0x000fc80007ffe0ff */
[----:B------:R-:W-:Y:S01]  /*2940*/  ISETP.GT.U32.AND P0, PT, R30, 0x7feffffe, PT ;  /* 0x7feffffe1e00780c */ /* 0x000fe20003f04070 */
[----:B------:R-:W-:-:S05]  /*2950*/  VIADD R30, R13, 0xffffffff ;  /* 0xffffffff0d1e7836 */ /* 0x000fca0000000000 */
[----:B------:R-:W-:-:S13]  /*2960*/  ISETP.GT.U32.OR P0, PT, R30, 0x7feffffe, P0 ;  /* 0x7feffffe1e00780c */ /* 0x000fda0000704470 */
[----:B------:R-:W-:Y:S05]  /*2970*/  @P0 BRA `(.L_x_90) ;  /* 0x0000000000740947 */ /* 0x000fea0003800000 */
[----:B------:R-:W-:-:S04]  /*2980*/  LOP3.LUT R13, R25, 0x7ff00000, RZ, 0xc0, !PT ;  /* 0x7ff00000190d7812 */ /* 0x000fc800078ec0ff */
[CC--:B------:R-:W-:Y:S02]  /*2990*/  VIADDMNMX R20, R4.reuse, -R13.reuse, 0xb9600000, !PT ;  /* 0xb960000004147446 */ /* 0x0c0fe4000780090d */
[----:B------:R-:W-:Y:S02]  /*29a0*/  ISETP.GE.U32.AND P0, PT, R4, R13, PT ;  /* 0x0000000d0400720c */ /* 0x000fe40003f06070 */
[----:B------:R-:W-:Y:S02]  /*29b0*/  VIMNMX R20, PT, PT, R20, 0x46a00000, PT ;  /* 0x46a0000014147848 */ /* 0x000fe40003fe0100 */
[----:B------:R-:W-:-:S05]  /*29c0*/  SEL R13, R0, 0x63400000, !P0 ;  /* 0x63400000000d7807 */ /* 0x000fca0004000000 */
[----:B------:R-:W-:Y:S01]  /*29d0*/  IMAD.IADD R13, R20, 0x1, -R13 ;  /* 0x00000001140d7824 */ /* 0x000fe200078e0a0d */
[----:B------:R-:W-:-:S03]  /*29e0*/  MOV R20, RZ ;  /* 0x000000ff00147202 */ /* 0x000fc60000000f00 */
        /* <DEDUP_REMOVED lines=11> */
[----:B------:R-:W-:Y:S01]  /*2aa0*/  IADD3 R13, PT, PT, -R13, -0x43300000, RZ ;  /* 0xbcd000000d0d7810 */ /* 0x000fe20007ffe1ff */
[----:B------:R-:W-:-:S06]  /*2ab0*/  IMAD.MOV.U32 R20, RZ, RZ, RZ ;  /* 0x000000ffff147224 */ /* 0x000fcc00078e00ff */
[----:B------:R-:W-:Y:S02]  /*2ac0*/  DFMA R20, R30, -R20, R32 ;  /* 0x800000141e14722b */ /* 0x000fe40000000020 */
[----:B------:R-:W-:-:S08]  /*2ad0*/  DMUL.RP R32, R32, R22 ;  /* 0x0000001620207228 */ /* 0x000fd00000008000 */
[----:B------:R-:W-:Y:S02]  /*2ae0*/  FSETP.NEU.AND P0, PT, |R21|, R13, PT ;  /* 0x0000000d1500720b */ /* 0x000fe40003f0d200 */
[----:B------:R-:W-:Y:S02]  /*2af0*/  LOP3.LUT R0, R33, R0, RZ, 0x3c, !PT ;  /* 0x0000000021007212 */ /* 0x000fe400078e3cff */
[----:B------:R-:W-:Y:S02]  /*2b00*/  FSEL R4, R32, R30, !P0 ;  /* 0x0000001e20047208 */ /* 0x000fe40004000000 */
[----:B------:R-:W-:Y:S02]  /*2b10*/  FSEL R13, R0, R31, !P0 ;  /* 0x0000001f000d7208 */ /* 0x000fe40004000000 */
[----:B------:R-:W-:-:S03]  /*2b20*/  MOV R30, R4 ;  /* 0x00000004001e7202 */ /* 0x000fc60000000f00 */
[----:B------:R-:W-:Y:S01]  /*2b30*/  IMAD.MOV.U32 R31, RZ, RZ, R13 ;  /* 0x000000ffff1f7224 */ /* 0x000fe200078e000d */
[----:B------:R-:W-:Y:S06]  /*2b40*/  BRA `(.L_x_91) ;  /* 0x0000000000607947 */ /* 0x000fec0003800000 */
.L_x_90:
[----:B------:R-:W-:-:S14]  /*2b50*/  DSETP.NAN.AND P0, PT, R20, R20, PT ;  /* 0x000000141400722a */ /* 0x000fdc0003f08000 */
[----:B------:R-:W-:Y:S05]  /*2b60*/  @P0 BRA `(.L_x_92) ;  /* 0x00000000004c0947 */ /* 0x000fea0003800000 */
[----:B------:R-:W-:-:S14]  /*2b70*/  DSETP.NAN.AND P0, PT, R24, R24, PT ;  /* 0x000000181800722a */ /* 0x000fdc0003f08000 */
[----:B------:R-:W-:Y:S05]  /*2b80*/  @P0 BRA `(.L_x_93) ;  /* 0x0000000000340947 */ /* 0x000fea0003800000 */
[----:B------:R-:W-:Y:S01]  /*2b90*/  ISETP.NE.AND P0, PT, R29, R13, PT ;  /* 0x0000000d1d00720c */ /* 0x000fe20003f05270 */
[----:B------:R-:W-:Y:S02]  /*2ba0*/  IMAD.MOV.U32 R30, RZ, RZ, 0x0 ;  /* 0x00000000ff1e7424 */ /* 0x000fe400078e00ff */
[----:B------:R-:W-:-:S10]  /*2bb0*/  IMAD.MOV.U32 R31, RZ, RZ, -0x80000 ;  /* 0xfff80000ff1f7424 */ /* 0x000fd400078e00ff */
[----:B------:R-:W-:Y:S05]  /*2bc0*/  @!P0 BRA `(.L_x_91) ;  /* 0x0000000000408947 */ /* 0x000fea0003800000 */
[----:B------:R-:W-:Y:S02]  /*2bd0*/  ISETP.NE.AND P0, PT, R29, 0x7ff00000, PT ;  /* 0x7ff000001d00780c */ /* 0x000fe40003f05270 */
[----:B------:R-:W-:Y:S02]  /*2be0*/  LOP3.LUT R21, R21, 0x80000000, R25, 0x48, !PT ;  /* 0x8000000015157812 */ /* 0x000fe400078e4819 */
[----:B------:R-:W-:-:S13]  /*2bf0*/  ISETP.EQ.OR P0, PT, R13, RZ, !P0 ;  /* 0x000000ff0d00720c */ /* 0x000fda0004702670 */
[----:B------:R-:W-:Y:S01]  /*2c00*/  @P0 LOP3.LUT R0, R21, 0x7ff00000, RZ, 0xfc, !PT ;  /* 0x7ff0000015000812 */ /* 0x000fe200078efcff */
[----:B------:R-:W-:Y:S01]  /*2c10*/  @!P0 IMAD.MOV.U32 R31, RZ, RZ, R21 ;  /* 0x000000ffff1f8224 */ /* 0x000fe200078e0015 */
[----:B------:R-:W-:Y:S01]  /*2c20*/  @!P0 MOV R30, RZ ;  /* 0x000000ff001e8202 */ /* 0x000fe20000000f00 */
[----:B------:R-:W-:Y:S02]  /*2c30*/  @P0 IMAD.MOV.U32 R30, RZ, RZ, RZ ;  /* 0x000000ffff1e0224 */ /* 0x000fe400078e00ff */
[----:B------:R-:W-:Y:S01]  /*2c40*/  @P0 IMAD.MOV.U32 R31, RZ, RZ, R0 ;  /* 0x000000ffff1f0224 */ /* 0x000fe200078e0000 */
[----:B------:R-:W-:Y:S06]  /*2c50*/  BRA `(.L_x_91) ;  /* 0x00000000001c7947 */ /* 0x000fec0003800000 */
.L_x_93:
[----:B------:R-:W-:Y:S02]  /*2c60*/  LOP3.LUT R13, R25, 0x80000, RZ, 0xfc, !PT ;  /* 0x00080000190d7812 */ /* 0x000fe400078efcff */
[----:B------:R-:W-:-:S03]  /*2c70*/  MOV R30, R24 ;  /* 0x00000018001e7202 */ /* 0x000fc60000000f00 */
[----:B------:R-:W-:Y:S01]  /*2c80*/  IMAD.MOV.U32 R31, RZ, RZ, R13 ;  /* 0x000000ffff1f7224 */ /* 0x000fe200078e000d */
[----:B------:R-:W-:Y:S06]  /*2c90*/  BRA `(.L_x_91) ;  /* 0x00000000000c7947 */ /* 0x000fec0003800000 */
.L_x_92:
[----:B------:R-:W-:Y:S01]  /*2ca0*/  LOP3.LUT R13, R21, 0x80000, RZ, 0xfc, !PT ;  /* 0x00080000150d7812 */ /* 0x000fe200078efcff */
[----:B------:R-:W-:-:S04]  /*2cb0*/  IMAD.MOV.U32 R30, RZ, RZ, R20 ;  /* 0x000000ffff1e7224 */ /* 0x000fc800078e0014 */
[----:B------:R-:W-:-:S07]  /*2cc0*/  IMAD.MOV.U32 R31, RZ, RZ, R13 ;  /* 0x000000ffff1f7224 */ /* 0x000fce00078e000d */
.L_x_91:
[----:B------:R-:W-:Y:S05]  /*2cd0*/  BSYNC.RECONVERGENT B1 ;  /* 0x0000000000017941 */ /* 0x000fea0003800200 */
.L_x_89:
[----:B------:R-:W-:Y:S01]  /*2ce0*/  IMAD.MOV.U32 R29, RZ, RZ, 0x0 ;  /* 0x00000000ff1d7424 */ /* 0x000fe200078e00ff */
[----:B------:R-:W-:Y:S01]  /*2cf0*/  MOV R0, R30 ;  /* 0x0000001e00007202 */ /* 0x000fe20000000f00 */
[----:B------:R-:W-:Y:S02]  /*2d00*/  IMAD.MOV.U32 R13, RZ, RZ, R31 ;  /* 0x000000ffff0d7224 */ /* 0x000fe400078e001f */
[----:B------:R-:W-:Y:S05]  /*2d10*/  RET.REL.NODEC R28 `(_Z9allVertexidiiPKiS0_S0_Pd) ;  /* 0xffffffd01cb87950 */ /* 0x000fea0003c3ffff */
.L_x_94:
        /* <DEDUP_REMOVED lines=14> */
.L_x_161:


//--------------------- .text._Z15reduce_sectionsidiPKiPdPKd --------------------------
	.section	.text._Z15reduce_sectionsidiPKiPdPKd,"ax",@progbits
	.align	128
        .global         _Z15reduce_sectionsidiPKiPdPKd
        .type           _Z15reduce_sectionsidiPKiPdPKd,@function
        .size           _Z15reduce_sectionsidiPKiPdPKd,(.L_x_162 - _Z15reduce_sectionsidiPKiPdPKd)
        .other          _Z15reduce_sectionsidiPKiPdPKd,@"STO_CUDA_ENTRY STV_DEFAULT"
_Z15reduce_sectionsidiPKiPdPKd:
.text._Z15reduce_sectionsidiPKiPdPKd:
        /* <DEDUP_REMOVED lines=10> */
[----:B------:R-:W3:Y:S05]  /*00a0*/  LDCU.64 UR8, c[0x0][0x358] ;  /* 0x00006b00ff0877ac */ /* 0x000eea0008000a00 */
[----:B------:R-:W4:Y:S01]  /*00b0*/  S2UR UR5, SR_CgaCtaId ;  /* 0x00000000000579c3 */ /* 0x000f220000008800 */
[----:B0-----:R-:W0:Y:S01]  /*00c0*/  MUFU.RCP64H R3, R7 ;  /* 0x0000000700037308 */ /* 0x001e220000001800 */
[----:B-1----:R-:W-:-:S02]  /*00d0*/  DADD R8, -R8, 1 ;  /* 0x3ff0000008087429 */ /* 0x002fc40000000100 */
[----:B0-----:R-:W-:Y:S01]  /*00e0*/  DFMA R4, -R6, R2, 1 ;  /* 0x3ff000000604742b */ /* 0x001fe20000000102 */
[----:B----4-:R-:W-:-:S07]  /*00f0*/  ULEA UR4, UR5, UR4, 0x18 ;  /* 0x0000000405047291 */ /* 0x010fce000f8ec0ff */
[----:B------:R-:W-:Y:S01]  /*0100*/  FSETP.GEU.AND P1, PT, |R9|, 6.5827683646048100446e-37, PT ;  /* 0x036000000900780b */ /* 0x000fe20003f2e200 */
[----:B------:R-:W-:-:S08]  /*0110*/  DFMA R4, R4, R4, R4 ;  /* 0x000000040404722b */ /* 0x000fd00000000004 */
[----:B------:R-:W-:-:S08]  /*0120*/  DFMA R4, R2, R4, R2 ;  /* 0x000000040204722b */ /* 0x000fd00000000002 */
[----:B------:R-:W-:-:S08]  /*0130*/  DFMA R2, -R6, R4, 1 ;  /* 0x3ff000000602742b */ /* 0x000fd00000000104 */
[----:B------:R-:W-:-:S08]  /*0140*/  DFMA R2, R4, R2, R4 ;  /* 0x000000020402722b */ /* 0x000fd00000000004 */
[----:B------:R-:W-:-:S08]  /*0150*/  DMUL R4, R8, R2 ;  /* 0x0000000208047228 */ /* 0x000fd00000000000 */
[----:B------:R-:W-:-:S08]  /*0160*/  DFMA R10, -R6, R4, R8 ;  /* 0x00000004060a722b */ /* 0x000fd00000000108 */
[----:B------:R-:W-:Y:S01]  /*0170*/  DFMA R2, R2, R10, R4 ;  /* 0x0000000a0202722b */ /* 0x000fe20000000004 */
[----:B--2---:R-:W-:-:S09]  /*0180*/  LEA R5, R0, UR4, 0x3 ;  /* 0x0000000400057c11 */ /* 0x004fd2000f8e18ff */
[----:B------:R-:W-:-:S05]  /*0190*/  FFMA R4, RZ, R7, R3 ;  /* 0x00000007ff047223 */ /* 0x000fca0000000003 */
[----:B------:R-:W-:Y:S01]  /*01a0*/  FSETP.GT.AND P0, PT, |R4|, 1.469367938527859385e-39, PT ;  /* 0x001000000400780b */ /* 0x000fe20003f04200 */
[----:B------:R-:W-:-:S12]  /*01b0*/  IMAD.U32 R4, RZ, RZ, UR6 ;  /* 0x00000006ff047e24 */ /* 0x000fd8000f8e00ff */
[----:B---3--:R-:W-:Y:S05]  /*01c0*/  @P0 BRA P1, `(.L_x_95) ;  /* 0x0000000000080947 */ /* 0x008fea0000800000 */
[----:B------:R-:W-:-:S07]  /*01d0*/  MOV R12, 0x1f0 ;  /* 0x000001f0000c7802 */ /* 0x000fce0000000f00 */
[----:B------:R-:W-:Y:S05]  /*01e0*/  CALL.REL.NOINC `($__internal_2_$__cuda_sm20_div_rn_f64_full) ;  /* 0x0000000c003c7944 */ /* 0x000fea0003c00000 */
.L_x_95:
[----:B------:R-:W0:Y:S01]  /*01f0*/  LDCU.64 UR4, c[0x0][0x3a8] ;  /* 0x00007500ff0477ac */ /* 0x000e220008000a00 */
[----:B------:R-:W-:Y:S01]  /*0200*/  LOP3.LUT R6, RZ, R0, RZ, 0x33, !PT ;  /* 0x00000000ff067212 */ /* 0x000fe200078e33ff */
[----:B0-----:R-:W-:-:S04]  /*0210*/  UIADD3 UR4, UP0, UPT, UR4, 0x10000, URZ ;  /* 0x0001000004047890 */ /* 0x001fc8000ff1e0ff */
[----:B------:R-:W-:-:S12]  /*0220*/  UIADD3.X UR5, UPT, UPT, URZ, UR5, URZ, UP0, !UPT ;  /* 0x00000005ff057290 */ /* 0x000fd800087fe4ff */
.L_x_107:
[----:B01----:R-:W0:Y:S02]  /*0230*/  LDC.64 R8, c[0x0][0x398] ;  /* 0x0000e600ff087b82 */ /* 0x003e240000000a00 */
[----:B0-----:R-:W-:-:S05]  /*0240*/  IMAD.WIDE.U32 R8, R4, 0x4, R8 ;  /* 0x0000000404087825 */ /* 0x001fca00078e0008 */
[----:B------:R-:W2:Y:S04]  /*0250*/  LDG.E R11, desc[UR8][R8.64] ;  /* 0x00000008080b7981 */ /* 0x000ea8000c1e1900 */
[----:B------:R-:W3:Y:S01]  /*0260*/  LDG.E R10, desc[UR8][R8.64+0x4] ;  /* 0x00000408080a7981 */ /* 0x000ee2000c1e1900 */
[----:B------:R-:W-:Y:S01]  /*0270*/  BSSY.RECONVERGENT B0, `(.L_x_96) ;  /* 0x0000071000007945 */ /* 0x000fe20003800200 */
[----:B------:R-:W-:Y:S01]  /*0280*/  CS2R R24, SRZ ;  /* 0x0000000000187805 */ /* 0x000fe2000001ff00 */
[----:B--2---:R-:W-:-:S05]  /*0290*/  IMAD.IADD R7, R11, 0x1, R0 ;  /* 0x000000010b077824 */ /* 0x004fca00078e0200 */
[----:B---3--:R-:W-:-:S13]  /*02a0*/  ISETP.GE.AND P0, PT, R7, R10, PT ;  /* 0x0000000a0700720c */ /* 0x008fda0003f06270 */
[----:B------:R-:W-:Y:S05]  /*02b0*/  @P0 BRA `(.L_x_97) ;  /* 0x0000000400b00947 */ /* 0x000fea0003800000 */
[----:B------:R-:W-:Y:S01]  /*02c0*/  VIADDMNMX R9, R7, 0x400, R10, !PT ;  /* 0x0000040007097846 */ /* 0x000fe2000780010a */
[----:B------:R-:W-:Y:S01]  /*02d0*/  BSSY.RECONVERGENT B1, `(.L_x_98) ;  /* 0x0000032000017945 */ /* 0x000fe20003800200 */
[----:B------:R-:W-:Y:S02]  /*02e0*/  CS2R R24, SRZ ;  /* 0x0000000000187805 */ /* 0x000fe4000001ff00 */
[----:B------:R-:W-:-:S04]  /*02f0*/  IADD3 R9, PT, PT, -R11, R9, R6 ;  /* 0x000000090b097210 */ /* 0x000fc80007ffe106 */
[C---:B------:R-:W-:Y:S02]  /*0300*/  ISETP.GE.U32.AND P0, PT, R9.reuse, 0x3c00, PT ;  /* 0x00003c000900780c */ /* 0x040fe40003f06070 */
[----:B------:R-:W-:-:S04]  /*0310*/  LEA.HI R26, R9, 0x1, RZ, 0x16 ;  /* 0x00000001091a7811 */ /* 0x000fc800078fb0ff */
[----:B------:R-:W-:-:S04]  /*0320*/  LOP3.LUT R27, R26, 0xf, RZ, 0xc0, !PT ;  /* 0x0000000f1a1b7812 */ /* 0x000fc800078ec0ff */
[----:B------:R-:W-:-:S03]  /*0330*/  ISETP.NE.AND P1, PT, R27, RZ, PT ;  /* 0x000000ff1b00720c */ /* 0x000fc60003f25270 */
[----:B------:R-:W-:Y:S10]  /*0340*/  @!P0 BRA `(.L_x_99) ;  /* 0x0000000000a88947 */ /* 0x000ff40003800000 */
[----:B------:R-:W-:Y:S02]  /*0350*/  LOP3.LUT R28, R26, 0x7ffff0, RZ, 0xc0, !PT ;  /* 0x007ffff01a1c7812 */ /* 0x000fe400078ec0ff */
[----:B------:R-:W-:-:S03]  /*0360*/  CS2R R24, SRZ ;  /* 0x0000000000187805 */ /* 0x000fc6000001ff00 */
[----:B------:R-:W-:-:S07]  /*0370*/  IMAD.MOV R28, RZ, RZ, -R28 ;  /* 0x000000ffff1c7224 */ /* 0x000fce00078e0a1c */
.L_x_100:
[----:B------:R-:W-:Y:S02]  /*0380*/  IMAD.U32 R22, RZ, RZ, UR4 ;  /* 0x00000004ff167e24 */ /* 0x000fe4000f8e00ff */
[----:B------:R-:W-:Y:S02]  /*0390*/  IMAD.U32 R23, RZ, RZ, UR5 ;  /* 0x00000005ff177e24 */ /* 0x000fe4000f8e00ff */
[----:B------:R-:W-:-:S05]  /*03a0*/  IMAD.WIDE R22, R7, 0x8, R22 ;  /* 0x0000000807167825 */ /* 0x000fca00078e0216 */
[----:B------:R-:W2:Y:S04]  /*03b0*/  LDG.E.64 R8, desc[UR8][R22.64+-0x10000] ;  /* 0xff00000816087981 */ /* 0x000ea8000c1e1b00 */
[----:B------:R-:W3:Y:S04]  /*03c0*/  LDG.E.64 R18, desc[UR8][R22.64+-0xe000] ;  /* 0xff20000816127981 */ /* 0x000ee8000c1e1b00 */
[----:B------:R-:W4:Y:S04]  /*03d0*/  LDG.E.64 R20, desc[UR8][R22.64+-0xc000] ;  /* 0xff40000816147981 */ /* 0x000f28000c1e1b00 */
[----:B------:R-:W5:Y:S04]  /*03e0*/  LDG.E.64 R16, desc[UR8][R22.64+-0xa000] ;  /* 0xff60000816107981 */ /* 0x000f68000c1e1b00 */
[----:B------:R-:W5:Y:S04]  /*03f0*/  LDG.E.64 R14, desc[UR8][R22.64+-0x8000] ;  /* 0xff800008160e7981 */ /* 0x000f68000c1e1b00 */
[----:B------:R-:W5:Y:S04]  /*0400*/  LDG.E.64 R12, desc[UR8][R22.64+-0x6000] ;  /* 0xffa00008160c7981 */ /* 0x000f68000c1e1b00 */
[----:B------:R-:W5:Y:S01]  /*0410*/  LDG.E.64 R10, desc[UR8][R22.64+-0x4000] ;  /* 0xffc00008160a7981 */ /* 0x000f62000c1e1b00 */
[----:B--2---:R-:W-:-:S03]  /*0420*/  DADD R8, R8, R24 ;  /* 0x0000000008087229 */ /* 0x004fc60000000018 */
[----:B------:R-:W2:Y:S05]  /*0430*/  LDG.E.64 R24, desc[UR8][R22.64+0xe000] ;  /* 0x00e0000816187981 */ /* 0x000eaa000c1e1b00 */
[----:B---3--:R-:W-:Y:S02]  /*0440*/  DADD R18, R8, R18 ;  /* 0x0000000008127229 */ /* 0x008fe40000000012 */
[----:B------:R-:W3:Y:S06]  /*0450*/  LDG.E.64 R8, desc[UR8][R22.64+-0x2000] ;  /* 0xffe0000816087981 */ /* 0x000eec000c1e1b00 */
[----:B----4-:R-:W-:-:S02]  /*0460*/  DADD R20, R18, R20 ;  /* 0x0000000012147229 */ /* 0x010fc40000000014 */
[----:B------:R-:W4:Y:S06]  /*0470*/  LDG.E.64 R18, desc[UR8][R22.64] ;  /* 0x0000000816127981 */ /* 0x000f2c000c1e1b00 */
[----:B-----5:R-:W-:Y:S02]  /*0480*/  DADD R16, R20, R16 ;  /* 0x0000000014107229 */ /* 0x020fe40000000010 */
[----:B------:R-:W5:Y:S06]  /*0490*/  LDG.E.64 R20, desc[UR8][R22.64+0x2000] ;  /* 0x0020000816147981 */ /* 0x000f6c000c1e1b00 */
[----:B------:R-:W-:-:S02]  /*04a0*/  DADD R14, R16, R14 ;  /* 0x00000000100e7229 */ /* 0x000fc4000000000e */
[----:B------:R-:W2:Y:S06]  /*04b0*/  LDG.E.64 R16, desc[UR8][R22.64+0x4000] ;  /* 0x0040000816107981 */ /* 0x000eac000c1e1b00 */
[----:B------:R-:W-:Y:S02]  /*04c0*/  DADD R12, R14, R12 ;  /* 0x000000000e0c7229 */ /* 0x000fe4000000000c */
[----:B------:R-:W2:Y:S06]  /*04d0*/  LDG.E.64 R14, desc[UR8][R22.64+0x6000] ;  /* 0x00600008160e7981 */ /* 0x000eac000c1e1b00 */
[----:B------:R-:W-:-:S02]  /*04e0*/  DADD R10, R12, R10 ;  /* 0x000000000c0a7229 */ /* 0x000fc4000000000a */
[----:B------:R-:W2:Y:S06]  /*04f0*/  LDG.E.64 R12, desc[UR8][R22.64+0x8000] ;  /* 0x00800008160c7981 */ /* 0x000eac000c1e1b00 */
[----:B---3--:R-:W-:Y:S02]  /*0500*/  DADD R8, R10, R8 ;  /* 0x000000000a087229 */ /* 0x008fe40000000008 */
[----:B------:R-:W3:Y:S06]  /*0510*/  LDG.E.64 R10, desc[UR8][R22.64+0xa000] ;  /* 0x00a00008160a7981 */ /* 0x000eec000c1e1b00 */
[----:B----4-:R-:W-:-:S02]  /*0520*/  DADD R18, R8, R18 ;  /* 0x0000000008127229 */ /* 0x010fc40000000012 */
[----:B------:R-:W4:Y:S06]  /*0530*/  LDG.E.64 R8, desc[UR8][R22.64+0xc000] ;  /* 0x00c0000816087981 */ /* 0x000f2c000c1e1b00 */
[----:B-----5:R-:W-:-:S08]  /*0540*/  DADD R18, R18, R20 ;  /* 0x0000000012127229 */ /* 0x020fd00000000014 */
[----:B--2---:R-:W-:-:S08]  /*0550*/  DADD R16, R18, R16 ;  /* 0x0000000012107229 */ /* 0x004fd00000000010 */
[----:B------:R-:W-:Y:S01]  /*0560*/  DADD R14, R16, R14 ;  /* 0x00000000100e7229 */ /* 0x000fe2000000000e */
[----:B------:R-:W-:-:S07]  /*0570*/  VIADD R28, R28, 0x10 ;  /* 0x000000101c1c7836 */ /* 0x000fce0000000000 */
[----:B------:R-:W-:Y:S01]  /*0580*/  DADD R12, R14, R12 ;  /* 0x000000000e0c7229 */ /* 0x000fe2000000000c */
[----:B------:R-:W-:Y:S01]  /*0590*/  ISETP.NE.AND P0, PT, R28, RZ, PT ;  /* 0x000000ff1c00720c */ /* 0x000fe20003f05270 */
[----:B------:R-:W-:-:S06]  /*05a0*/  VIADD R7, R7, 0x4000 ;  /* 0x0000400007077836 */ /* 0x000fcc0000000000 */
[----:B---3--:R-:W-:-:S08]  /*05b0*/  DADD R10, R12, R10 ;  /* 0x000000000c0a7229 */ /* 0x008fd0000000000a */
[----:B----4-:R-:W-:-:S08]  /*05c0*/  DADD R8, R10, R8 ;  /* 0x000000000a087229 */ /* 0x010fd00000000008 */
[----:B------:R-:W-:Y:S01]  /*05d0*/  DADD R24, R8, R24 ;  /* 0x0000000008187229 */ /* 0x000fe20000000018 */
[----:B------:R-:W-:Y:S10]  /*05e0*/  @P0 BRA `(.L_x_100) ;  /* 0xfffffffc00640947 */ /* 0x000ff4000383ffff */
.L_x_99:
[----:B------:R-:W-:Y:S05]  /*05f0*/  BSYNC.RECONVERGENT B1 ;  /* 0x0000000000017941 */ /* 0x000fea0003800200 */
.L_x_98:
[----:B------:R-:W-:Y:S05]  /*0600*/  @!P1 BRA `(.L_x_97) ;  /* 0x0000000000dc9947 */ /* 0x000fea0003800000 */
[----:B------:R-:W-:Y:S01]  /*0610*/  ISETP.GE.U32.AND P0, PT, R27, 0x8, PT ;  /* 0x000000081b00780c */ /* 0x000fe20003f06070 */
[----:B------:R-:W-:Y:S01]  /*0620*/  BSSY.RECONVERGENT B1, `(.L_x_101) ;  /* 0x0000017000017945 */ /* 0x000fe20003800200 */
[----:B------:R-:W-:-:S04]  /*0630*/  LOP3.LUT R22, R26, 0x7, RZ, 0xc0, !PT ;  /* 0x000000071a167812 */ /* 0x000fc800078ec0ff */
[----:B------:R-:W-:-:S07]  /*0640*/  ISETP.NE.AND P1, PT, R22, RZ, PT ;  /* 0x000000ff1600720c */ /* 0x000fce0003f25270 */
[----:B------:R-:W-:Y:S06]  /*0650*/  @!P0 BRA `(.L_x_102) ;  /* 0x00000000004c8947 */ /* 0x000fec0003800000 */
[----:B------:R-:W0:Y:S02]  /*0660*/  LDC.64 R18, c[0x0][0x3a8] ;  /* 0x0000ea00ff127b82 */ /* 0x000e240000000a00 */
[----:B0-----:R-:W-:-:S05]  /*0670*/  IMAD.WIDE R18, R7, 0x8, R18 ;  /* 0x0000000807127825 */ /* 0x001fca00078e0212 */
        /* <DEDUP_REMOVED lines=9> */
[----:B---3--:R-:W-:-:S08]  /*0710*/  DADD R8, R24, R8 ;  /* 0x0000000018087229 */ /* 0x008fd00000000008 */
[----:B----4-:R-:W-:-:S08]  /*0720*/  DADD R8, R8, R16 ;  /* 0x0000000008087229 */ /* 0x010fd00000000010 */
[----:B-----5:R-:W-:-:S08]  /*0730*/  DADD R8, R8, R14 ;  /* 0x0000000008087229 */ /* 0x020fd0000000000e */
[----:B------:R-:W-:-:S08]  /*0740*/  DADD R8, R8, R12 ;  /* 0x0000000008087229 */ /* 0x000fd0000000000c */
[----:B------:R-:W-:Y:S01]  /*0750*/  DADD R8, R8, R10 ;  /* 0x0000000008087229 */ /* 0x000fe2000000000a */
[----:B------:R-:W-:-:S07]  /*0760*/  VIADD R7, R7, 0x2000 ;  /* 0x0000200007077836 */ /* 0x000fce0000000000 */
[----:B--2---:R-:W-:-:S08]  /*0770*/  DADD R8, R8, R20 ;  /* 0x0000000008087229 */ /* 0x004fd00000000014 */
[----:B------:R-:W-:-:S11]  /*0780*/  DADD R24, R8, R28 ;  /* 0x0000000008187229 */ /* 0x000fd6000000001c */
.L_x_102:
[----:B------:R-:W-:Y:S05]  /*0790*/  BSYNC.RECONVERGENT B1 ;  /* 0x0000000000017941 */ /* 0x000fea0003800200 */
.L_x_101:
        /* <DEDUP_REMOVED lines=11> */
[----:B------:R-:W5:Y:S01]  /*0850*/  LDG.E.64 R10, desc[UR8][R12.64+0x6000] ;  /* 0x006000080c0a7981 */ /* 0x000f62000c1e1b00 */
[----:B------:R-:W-:Y:S01]  /*0860*/  VIADD R7, R7, 0x1000 ;  /* 0x0000100007077836 */ /* 0x000fe20000000000 */
[----:B--2---:R-:W-:-:S08]  /*0870*/  DADD R14, R24, R14 ;  /* 0x00000000180e7229 */ /* 0x004fd0000000000e */
[----:B---3--:R-:W-:-:S08]  /*0880*/  DADD R14, R14, R16 ;  /* 0x000000000e0e7229 */ /* 0x008fd00000000010 */
[----:B----4-:R-:W-:-:S08]  /*0890*/  DADD R8, R14, R8 ;  /* 0x000000000e087229 */ /* 0x010fd00000000008 */
[----:B-----5:R-:W-:-:S11]  /*08a0*/  DADD R24, R8, R10 ;  /* 0x0000000008187229 */ /* 0x020fd6000000000a */
.L_x_104:
[----:B------:R-:W-:Y:S05]  /*08b0*/  BSYNC.RECONVERGENT B1 ;  /* 0x0000000000017941 */ /* 0x000fea0003800200 */
.L_x_103:
[----:B------:R-:W-:Y:S05]  /*08c0*/  @!P1 BRA `(.L_x_97) ;  /* 0x00000000002c9947 */ /* 0x000fea0003800000 */
[----:B------:R-:W0:Y:S02]  /*08d0*/  LDC.64 R12, c[0x0][0x3a8] ;  /* 0x0000ea00ff0c7b82 */ /* 0x000e240000000a00 */
[----:B0-----:R-:W-:-:S05]  /*08e0*/  IMAD.WIDE R12, R7, 0x8, R12 ;  /* 0x00000008070c7825 */ /* 0x001fca00078e020c */
[----:B------:R-:W2:Y:S01]  /*08f0*/  LDG.E.64 R8, desc[UR8][R12.64] ;  /* 0x000000080c087981 */ /* 0x000ea2000c1e1b00 */
[----:B------:R-:W-:Y:S01]  /*0900*/  ISETP.NE.AND P0, PT, R26, 0x1, PT ;  /* 0x000000011a00780c */ /* 0x000fe20003f05270 */
[----:B--2---:R-:W-:-:S12]  /*0910*/  DADD R24, R24, R8 ;  /* 0x0000000018187229 */ /* 0x004fd80000000008 */
[----:B------:R-:W-:Y:S05]  /*0920*/  @!P0 BRA `(.L_x_97) ;  /* 0x0000000000148947 */ /* 0x000fea0003800000 */
[----:B------:R-:W-:Y:S01]  /*0930*/  ISETP.NE.AND P0, PT, R26, 0x2, PT ;  /* 0x000000021a00780c */ /* 0x000fe20003f05270 */
[----:B------:R-:W2:-:S12]  /*0940*/  LDG.E.64 R8, desc[UR8][R12.64+0x2000] ;  /* 0x002000080c087981 */ /* 0x000e98000c1e1b00 */
[----:B------:R-:W3:Y:S01]  /*0950*/  @P0 LDG.E.64 R10, desc[UR8][R12.64+0x4000] ;  /* 0x004000080c0a0981 */ /* 0x000ee2000c1e1b00 */
[----:B--2---:R-:W-:-:S08]  /*0960*/  DADD R24, R24, R8 ;  /* 0x0000000018187229 */ /* 0x004fd00000000008 */
[----:B---3--:R-:W-:-:S11]  /*0970*/  @P0 DADD R24, R24, R10 ;  /* 0x0000000018180229 */ /* 0x008fd6000000000a */
.L_x_97:
[----:B------:R-:W-:Y:S05]  /*0980*/  BSYNC.RECONVERGENT B0 ;  /* 0x0000000000007941 */ /* 0x000fea0003800200 */
.L_x_96:
[----:B------:R-:W-:Y:S01]  /*0990*/  STS.64 [R5], R24 ;  /* 0x0000001805007388 */ /* 0x000fe20000000a00 */
[----:B------:R-:W-:Y:S01]  /*09a0*/  BAR.SYNC.DEFER_BLOCKING 0x0 ;  /* 0x0000000000007b1d */ /* 0x000fe20000010000 */
[C---:B------:R-:W-:Y:S02]  /*09b0*/  ISETP.GT.U32.AND P0, PT, R0.reuse, 0x1ff, PT ;  /* 0x000001ff0000780c */ /* 0x040fe40003f04070 */
[C---:B------:R-:W-:Y:S02]  /*09c0*/  ISETP.GT.U32.AND P1, PT, R0.reuse, 0xff, PT ;  /* 0x000000ff0000780c */ /* 0x040fe40003f24070 */
[----:B------:R-:W-:Y:S01]  /*09d0*/  ISETP.GT.U32.AND P2, PT, R0, 0x7, PT ;  /* 0x000000070000780c */ /* 0x000fe20003f44070 */
[----:B------:R-:W-:Y:S08]  /*09e0*/  BSSY.RECONVERGENT B0, `(.L_x_105) ;  /* 0x000004a000007945 */ /* 0x000ff00003800200 */
        /* <DEDUP_REMOVED lines=41> */
[----:B------:R-:W-:-:S13]  /*0c80*/  ISETP.NE.AND P2, PT, R0, RZ, PT ;  /* 0x000000ff0000720c */ /* 0x000fda0003f45270 */
[----:B0-----:R-:W0:Y:S01]  /*0c90*/  @!P2 S2R R8, SR_CgaCtaId ;  /* 0x000000000008a919 */ /* 0x001e220000008800 */
[----:B------:R-:W-:Y:S01]  /*0ca0*/  @!P2 MOV R7, 0x400 ;  /* 0x000004000007a802 */ /* 0x000fe20000000f00 */
        /* <DEDUP_REMOVED lines=29> */
.L_x_106:
[----:B------:R-:W-:Y:S05]  /*0e80*/  BSYNC.RECONVERGENT B0 ;  /* 0x0000000000007941 */ /* 0x000fea0003800200 */
.L_x_105:
[----:B------:R-:W2:Y:S01]  /*0e90*/  LDCU UR6, c[0x0][0x380] ;  /* 0x00007000ff0677ac */ /* 0x000ea20008000800 */
[----:B------:R-:W-:-:S05]  /*0ea0*/  VIADD R4, R4, 0x10000 ;  /* 0x0001000004047836 */ /* 0x000fca0000000000 */
[----:B--2---:R-:W-:-:S13]  /*0eb0*/  ISETP.GE.AND P0, PT, R4, UR6, PT ;  /* 0x0000000604007c0c */ /* 0x004fda000bf06270 */
[----:B------:R-:W-:Y:S05]  /*0ec0*/  @!P0 BRA `(.L_x_107) ;  /* 0xfffffff000d88947 */ /* 0x000fea000383ffff */
[----:B------:R-:W-:Y:S05]  /*0ed0*/  EXIT ;  /* 0x000000000000794d */ /* 0x000fea0003800000 */
        .weak           $__internal_2_$__cuda_sm20_div_rn_f64_full
        .type           $__internal_2_$__cuda_sm20_div_rn_f64_full,@function
        .size           $__internal_2_$__cuda_sm20_div_rn_f64_full,(.L_x_162 - $__internal_2_$__cuda_sm20_div_rn_f64_full)
$__internal_2_$__cuda_sm20_div_rn_f64_full:
[C---:B------:R-:W-:Y:S01]  /*0ee0*/  FSETP.GEU.AND P0, PT, |R7|.reuse, 1.469367938527859385e-39, PT ;  /* 0x001000000700780b */ /* 0x040fe20003f0e200 */
[----:B------:R-:W-:Y:S01]  /*0ef0*/  IMAD.MOV.U32 R14, RZ, RZ, 0x1 ;  /* 0x00000001ff0e7424 */ /* 0x000fe200078e00ff */
[C---:B------:R-:W-:Y:S01]  /*0f00*/  LOP3.LUT R2, R7.reuse, 0x800fffff, RZ, 0xc0, !PT ;  /* 0x800fffff07027812 */ /* 0x040fe200078ec0ff */
[----:B------:R-:W-:Y:S01]  /*0f10*/  IMAD.MOV.U32 R13, RZ, RZ, 0x1ca00000 ;  /* 0x1ca00000ff0d7424 */ /* 0x000fe200078e00ff */
[----:B------:R-:W-:Y:S02]  /*0f20*/  LOP3.LUT R17, R7, 0x7ff00000, RZ, 0xc0, !PT ;  /* 0x7ff0000007117812 */ /* 0x000fe400078ec0ff */
[----:B------:R-:W-:Y:S01]  /*0f30*/  LOP3.LUT R3, R2, 0x3ff00000, RZ, 0xfc, !PT ;  /* 0x3ff0000002037812 */ /* 0x000fe200078efcff */
[----:B------:R-:W-:Y:S01]  /*0f40*/  IMAD.MOV.U32 R2, RZ, RZ, R6 ;  /* 0x000000ffff027224 */ /* 0x000fe200078e0006 */
[----:B------:R-:W-:-:S04]  /*0f50*/  LOP3.LUT R16, R9, 0x7ff00000, RZ, 0xc0, !PT ;  /* 0x7ff0000009107812 */ /* 0x000fc800078ec0ff */
[----:B------:R-:W-:Y:S01]  /*0f60*/  ISETP.GE.U32.AND P1, PT, R16, R17, PT ;  /* 0x000000111000720c */ /* 0x000fe20003f26070 */
[----:B------:R-:W-:Y:S01]  /*0f70*/  @!P0 DMUL R2, R6, 8.98846567431157953865e+307 ;  /* 0x7fe0000006028828 */ /* 0x000fe20000000000 */
[----:B------:R-:W-:-:S05]  /*0f80*/  IMAD.MOV.U32 R23, RZ, RZ, R16 ;  /* 0x000000ffff177224 */ /* 0x000fca00078e0010 */
[----:B------:R-:W0:Y:S02]  /*0f90*/  MUFU.RCP64H R15, R3 ;  /* 0x00000003000f7308 */ /* 0x000e240000001800 */
[----:B0-----:R-:W-:-:S08]  /*0fa0*/  DFMA R10, R14, -R2, 1 ;  /* 0x3ff000000e0a742b */ /* 0x001fd00000000802 */
[----:B------:R-:W-:-:S08]  /*0fb0*/  DFMA R10, R10, R10, R10 ;  /* 0x0000000a0a0a722b */ /* 0x000fd0000000000a */
[----:B------:R-:W-:Y:S01]  /*0fc0*/  DFMA R14, R14, R10, R14 ;  /* 0x0000000a0e0e722b */ /* 0x000fe2000000000e */
[----:B------:R-:W-:Y:S01]  /*0fd0*/  SEL R11, R13, 0x63400000, !P1 ;  /* 0x634000000d0b7807 */ /* 0x000fe20004800000 */
[----:B------:R-:W-:Y:S01]  /*0fe0*/  IMAD.MOV.U32 R10, RZ, RZ, R8 ;  /* 0x000000ffff0a7224 */ /* 0x000fe200078e0008 */
[----:B------:R-:W-:Y:S02]  /*0ff0*/  FSETP.GEU.AND P1, PT, |R9|, 1.469367938527859385e-39, PT ;  /* 0x001000000900780b */ /* 0x000fe40003f2e200 */
[----:B------:R-:W-:-:S03]  /*1000*/  LOP3.LUT R11, R11, 0x800fffff, R9, 0xf8, !PT ;  /* 0x800fffff0b0b7812 */ /* 0x000fc600078ef809 */
[----:B------:R-:W-:-:S08]  /*1010*/  DFMA R18, R14, -R2, 1 ;  /* 0x3ff000000e12742b */ /* 0x000fd00000000802 */
[----:B------:R-:W-:Y:S01]  /*1020*/  DFMA R14, R14, R18, R14 ;  /* 0x000000120e0e722b */ /* 0x000fe2000000000e */
[----:B------:R-:W-:Y:S10]  /*1030*/  @P1 BRA `(.L_x_108) ;  /* 0x0000000000201947 */ /* 0x000ff40003800000 */
[----:B------:R-:W-:Y:S01]  /*1040*/  LOP3.LUT R19, R7, 0x7ff00000, RZ, 0xc0, !PT ;  /* 0x7ff0000007137812 */ /* 0x000fe200078ec0ff */
[----:B------:R-:W-:-:S03]  /*1050*/  IMAD.MOV.U32 R18, RZ, RZ, RZ ;  /* 0x000000ffff127224 */ /* 0x000fc600078e00ff */
[----:B------:R-:W-:-:S04]  /*1060*/  ISETP.GE.U32.AND P1, PT, R16, R19, PT ;  /* 0x000000131000720c */ /* 0x000fc80003f26070 */
[----:B------:R-:W-:-:S04]  /*1070*/  SEL R19, R13, 0x63400000, !P1 ;  /* 0x634000000d137807 */ /* 0x000fc80004800000 */
[----:B------:R-:W-:-:S04]  /*1080*/  LOP3.LUT R19, R19, 0x80000000, R9, 0xf8, !PT ;  /* 0x8000000013137812 */ /* 0x000fc800078ef809 */
[----:B------:R-:W-:-:S06]  /*1090*/  LOP3.LUT R19, R19, 0x100000, RZ, 0xfc, !PT ;  /* 0x0010000013137812 */ /* 0x000fcc00078efcff */
[----:B------:R-:W-:-:S10]  /*10a0*/  DFMA R10, R10, 2, -R18 ;  /* 0x400000000a0a782b */ /* 0x000fd40000000812 */
[----:B------:R-:W-:-:S07]  /*10b0*/  LOP3.LUT R23, R11, 0x7ff00000, RZ, 0xc0, !PT ;  /* 0x7ff000000b177812 */ /* 0x000fce00078ec0ff */
.L_x_108:
[----:B------:R-:W-:Y:S01]  /*10c0*/  IMAD.MOV.U32 R22, RZ, RZ, R17 ;  /* 0x000000ffff167224 */ /* 0x000fe200078e0011 */
[----:B------:R-:W-:Y:S01]  /*10d0*/  @!P0 LOP3.LUT R22, R3, 0x7ff00000, RZ, 0xc0, !PT ;  /* 0x7ff0000003168812 */ /* 0x000fe200078ec0ff */
[----:B------:R-:W-:Y:S01]  /*10e0*/  VIADD R17, R23, 0xffffffff ;  /* 0xffffffff17117836 */ /* 0x000fe20000000000 */
[----:B------:R-:W-:-:S03]  /*10f0*/  DMUL R18, R14, R10 ;  /* 0x0000000a0e127228 */ /* 0x000fc60000000000 */
[----:B------:R-:W-:Y:S01]  /*1100*/  VIADD R24, R22, 0xffffffff ;  /* 0xffffffff16187836 */ /* 0x000fe20000000000 */
[----:B------:R-:W-:-:S04]  /*1110*/  ISETP.GT.U32.AND P0, PT, R17, 0x7feffffe, PT ;  /* 0x7feffffe1100780c */ /* 0x000fc80003f04070 */
[----:B------:R-:W-:Y:S01]  /*1120*/  ISETP.GT.U32.OR P0, PT, R24, 0x7feffffe, P0 ;  /* 0x7feffffe1800780c */ /* 0x000fe20000704470 */
[----:B------:R-:W-:-:S08]  /*1130*/  DFMA R20, R18, -R2, R10 ;  /* 0x800000021214722b */ /* 0x000fd0000000000a */
[----:B------:R-:W-:-:S04]  /*1140*/  DFMA R14, R14, R20, R18 ;  /* 0x000000140e0e722b */ /* 0x000fc80000000012 */
[----:B------:R-:W-:Y:S07]  /*1150*/  @P0 BRA `(.L_x_109) ;  /* 0x00000000006c0947 */ /* 0x000fee0003800000 */
[----:B------:R-:W-:-:S04]  /*1160*/  LOP3.LUT R9, R7, 0x7ff00000, RZ, 0xc0, !PT ;  /* 0x7ff0000007097812 */ /* 0x000fc800078ec0ff */
[CC--:B------:R-:W-:Y:S02]  /*1170*/  VIADDMNMX R8, R16.reuse, -R9.reuse, 0xb9600000, !PT ;  /* 0xb960000010087446 */ /* 0x0c0fe40007800909 */
[----:B------:R-:W-:Y:S02]  /*1180*/  ISETP.GE.U32.AND P0, PT, R16, R9, PT ;  /* 0x000000091000720c */ /* 0x000fe40003f06070 */
[----:B------:R-:W-:Y:S02]  /*1190*/  VIMNMX R8, PT, PT, R8, 0x46a00000, PT ;  /* 0x46a0000008087848 */ /* 0x000fe40003fe0100 */
[----:B------:R-:W-:-:S05]  /*11a0*/  SEL R13, R13, 0x63400000, !P0 ;  /* 0x634000000d0d7807 */ /* 0x000fca0004000000 */
[----:B------:R-:W-:Y:S02]  /*11b0*/  IMAD.IADD R13, R8, 0x1, -R13 ;  /* 0x00000001080d7824 */ /* 0x000fe400078e0a0d */
[----:B------:R-:W-:Y:S02]  /*11c0*/  IMAD.MOV.U32 R8, RZ, RZ, RZ ;  /* 0x000000ffff087224 */ /* 0x000fe400078e00ff */
[----:B------:R-:W-:-:S06]  /*11d0*/  VIADD R9, R13, 0x7fe00000 ;  /* 0x7fe000000d097836 */ /* 0x000fcc0000000000 */
[----:B------:R-:W-:-:S10]  /*11e0*/  DMUL R16, R14, R8 ;  /* 0x000000080e107228 */ /* 0x000fd40000000000 */
[----:B------:R-:W-:-:S13]  /*11f0*/  FSETP.GTU.AND P0, PT, |R17|, 1.469367938527859385e-39, PT ;  /* 0x001000001100780b */ /* 0x000fda0003f0c200 */
[----:B------:R-:W-:Y:S05]  /*1200*/  @P0 BRA `(.L_x_110) ;  /* 0x0000000000940947 */ /* 0x000fea0003800000 */
[----:B------:R-:W-:Y:S01]  /*1210*/  DFMA R2, R14, -R2, R10 ;  /* 0x800000020e02722b */ /* 0x000fe2000000000a */
[----:B------:R-:W-:-:S09]  /*1220*/  IMAD.MOV.U32 R8, RZ, RZ, RZ ;  /* 0x000000ffff087224 */ /* 0x000fd200078e00ff */
[C---:B------:R-:W-:Y:S02]  /*1230*/  FSETP.NEU.AND P0, PT, R3.reuse, RZ, PT ;  /* 0x000000ff0300720b */ /* 0x040fe40003f0d000 */
[----:B------:R-:W-:-:S04]  /*1240*/  LOP3.LUT R7, R3, 0x80000000, R7, 0x48, !PT ;  /* 0x8000000003077812 */ /* 0x000fc800078e4807 */
[----:B------:R-:W-:-:S07]  /*1250*/  LOP3.LUT R9, R7, R9, RZ, 0xfc, !PT ;  /* 0x0000000907097212 */ /* 0x000fce00078efcff */
[----:B------:R-:W-:Y:S05]  /*1260*/  @!P0 BRA `(.L_x_110) ;  /* 0x00000000007c8947 */ /* 0x000fea0003800000 */
[----:B------:R-:W-:Y:S01]  /*1270*/  IMAD.MOV R3, RZ, RZ, -R13 ;  /* 0x000000ffff037224 */ /* 0x000fe200078e0a0d */
[----:B------:R-:W-:Y:S01]  /*1280*/  DMUL.RP R8, R14, R8 ;  /* 0x000000080e087228 */ /* 0x000fe20000008000 */
[----:B------:R-:W-:Y:S01]  /*1290*/  IMAD.MOV.U32 R2, RZ, RZ, RZ ;  /* 0x000000ffff027224 */ /* 0x000fe200078e00ff */
[----:B------:R-:W-:-:S05]  /*12a0*/  IADD3 R13, PT, PT, -R13, -0x43300000, RZ ;  /* 0xbcd000000d0d7810 */ /* 0x000fca0007ffe1ff */
[----:B------:R-:W-:-:S03]  /*12b0*/  DFMA R2, R16, -R2, R14 ;  /* 0x800000021002722b */ /* 0x000fc6000000000e */
[----:B------:R-:W-:-:S07]  /*12c0*/  LOP3.LUT R7, R9, R7, RZ, 0x3c, !PT ;  /* 0x0000000709077212 */ /* 0x000fce00078e3cff */
[----:B------:R-:W-:-:S04]  /*12d0*/  FSETP.NEU.AND P0, PT, |R3|, R13, PT ;  /* 0x0000000d0300720b */ /* 0x000fc80003f0d200 */
[----:B------:R-:W-:Y:S02]  /*12e0*/  FSEL R16, R8, R16, !P0 ;  /* 0x0000001008107208 */ /* 0x000fe40004000000 */
[----:B------:R-:W-:Y:S01]  /*12f0*/  FSEL R17, R7, R17, !P0 ;  /* 0x0000001107117208 */ /* 0x000fe20004000000 */
[----:B------:R-:W-:Y:S06]  /*1300*/  BRA `(.L_x_110) ;  /* 0x0000000000547947 */ /* 0x000fec0003800000 */
.L_x_109:
        /* <DEDUP_REMOVED lines=12> */
[----:B------:R-:W-:Y:S02]  /*13d0*/  @!P0 IMAD.MOV.U32 R16, RZ, RZ, RZ ;  /* 0x000000ffff108224 */ /* 0x000fe400078e00ff */
[----:B------:R-:W-:Y:S02]  /*13e0*/  @P0 IMAD.MOV.U32 R16, RZ, RZ, RZ ;  /* 0x000000ffff100224 */ /* 0x000fe400078e00ff */
[----:B------:R-:W-:Y:S01]  /*13f0*/  @P0 IMAD.MOV.U32 R17, RZ, RZ, R2 ;  /* 0x000000ffff110224 */ /* 0x000fe200078e0002 */
[----:B------:R-:W-:Y:S06]  /*1400*/  BRA `(.L_x_110) ;  /* 0x0000000000147947 */ /* 0x000fec0003800000 */
.L_x_112:
[----:B------:R-:W-:Y:S01]  /*1410*/  LOP3.LUT R17, R7, 0x80000, RZ, 0xfc, !PT ;  /* 0x0008000007117812 */ /* 0x000fe200078efcff */
[----:B------:R-:W-:Y:S01]  /*1420*/  IMAD.MOV.U32 R16, RZ, RZ, R6 ;  /* 0x000000ffff107224 */ /* 0x000fe200078e0006 */
[----:B------:R-:W-:Y:S06]  /*1430*/  BRA `(.L_x_110) ;  /* 0x0000000000087947 */ /* 0x000fec0003800000 */
.L_x_111:
[----:B------:R-:W-:Y:S01]  /*1440*/  LOP3.LUT R17, R9, 0x80000, RZ, 0xfc, !PT ;  /* 0x0008000009117812 */ /* 0x000fe200078efcff */
[----:B------:R-:W-:-:S07]  /*1450*/  IMAD.MOV.U32 R16, RZ, RZ, R8 ;  /* 0x000000ffff107224 */ /* 0x000fce00078e0008 */
.L_x_110:
[----:B------:R-:W-:Y:S02]  /*1460*/  IMAD.MOV.U32 R13, RZ, RZ, 0x0 ;  /* 0x00000000ff0d7424 */ /* 0x000fe400078e00ff */
[----:B------:R-:W-:Y:S02]  /*1470*/  IMAD.MOV.U32 R2, RZ, RZ, R16 ;  /* 0x000000ffff027224 */ /* 0x000fe400078e0010 */
[----:B------:R-:W-:Y:S01]  /*1480*/  IMAD.MOV.U32 R3, RZ, RZ, R17 ;  /* 0x000000ffff037224 */ /* 0x000fe200078e0011 */
[----:B------:R-:W-:Y:S06]  /*1490*/  RET.REL.NODEC R12 `(_Z15reduce_sectionsidiPKiPdPKd) ;  /* 0xffffffe80cd87950 */ /* 0x000fec0003c3ffff */
.L_x_113:
        /* <DEDUP_REMOVED lines=14> */
.L_x_162:


//--------------------- .text._Z12sum_sectionsiiiPKiS0_S0_S0_PKdPd --------------------------
	.section	.text._Z12sum_sectionsiiiPKiS0_S0_S0_PKdPd,"ax",@progbits
	.align	128
        .global         _Z12sum_sectionsiiiPKiS0_S0_S0_PKdPd
        .type           _Z12sum_sectionsiiiPKiS0_S0_S0_PKdPd,@function
        .size           _Z12sum_sectionsiiiPKiS0_S0_S0_PKdPd,(.L_x_163 - _Z12sum_sectionsiiiPKiS0_S0_S0_PKdPd)
        .other          _Z12sum_sectionsiiiPKiS0_S0_S0_PKdPd,@"STO_CUDA_ENTRY STV_DEFAULT"
_Z12sum_sectionsiiiPKiS0_S0_S0_PKdPd:
.text._Z12sum_sectionsiiiPKiS0_S0_S0_PKdPd:
[----:B------:R-:W-:Y:S08]  /*0000*/  LDC R1, c[0x0][0x37c] ;  /* 0x0000df00ff017b82 */ /* 0x000ff00000000800 */
[----:B------:R-:W0:Y:S08]  /*0010*/  S2UR UR8, SR_CTAID.X ;  /* 0x00000000000879c3 */ /* 0x000e300000002500 */
[----:B------:R-:W0:Y:S02]  /*0020*/  LDC R0, c[0x0][0x384] ;  /* 0x0000e100ff007b82 */ /* 0x000e240000000800 */
[----:B0-----:R-:W-:-:S13]  /*0030*/  ISETP.LE.AND P0, PT, R0, UR8, PT ;  /* 0x0000000800007c0c */ /* 0x001fda000bf03270 */
[----:B------:R-:W-:Y:S05]  /*0040*/  @P0 EXIT ;  /* 0x000000000000094d */ /* 0x000fea0003800000 */
[----:B------:R-:W0:Y:S01]  /*0050*/  S2R R2, SR_TID.X ;  /* 0x0000000000027919 */ /* 0x000e220000002100 */
[----:B------:R-:W1:Y:S01]  /*0060*/  S2UR UR5, SR_CgaCtaId ;  /* 0x00000000000579c3 */ /* 0x000e620000008800 */
[----:B------:R-:W2:Y:S01]  /*0070*/  LDCU.64 UR6, c[0x0][0x390] ;  /* 0x00007200ff0677ac */ /* 0x000ea20008000a00 */
[----:B------:R-:W-:Y:S01]  /*0080*/  IMAD.U32 R3, RZ, RZ, UR8 ;  /* 0x00000008ff037e24 */ /* 0x000fe2000f8e00ff */
[----:B------:R-:W-:Y:S01]  /*0090*/  UMOV UR4, 0x400 ;  /* 0x0000040000047882 */ /* 0x000fe20000000000 */
[----:B------:R-:W3:Y:S01]  /*00a0*/  LDCU.64 UR10, c[0x0][0x358] ;  /* 0x00006b00ff0a77ac */ /* 0x000ee20008000a00 */
[----:B--2---:R-:W-:Y:S02]  /*00b0*/  UIADD3 UR6, UP0, UPT, UR6, 0x4000, URZ ;  /* 0x0000400006067890 */ /* 0x004fe4000ff1e0ff */
[----:B-1----:R-:W-:Y:S02]  /*00c0*/  ULEA UR4, UR5, UR4, 0x18 ;  /* 0x0000000405047291 */ /* 0x002fe4000f8ec0ff */
[----:B------:R-:W-:-:S04]  /*00d0*/  UIADD3.X UR5, UPT, UPT, URZ, UR7, URZ, UP0, !UPT ;  /* 0x00000007ff057290 */ /* 0x000fc800087fe4ff */
[----:B0--3--:R-:W-:-:S08]  /*00e0*/  LEA R4, R2, UR4, 0x3 ;  /* 0x0000000402047c11 */ /* 0x009fd0000f8e18ff */
.L_x_153:
[----:B0-----:R-:W0:Y:S01]  /*00f0*/  LDC.64 R6, c[0x0][0x398] ;  /* 0x0000e600ff067b82 */ /* 0x001e220000000a00 */
[----:B------:R-:W1:Y:S01]  /*0100*/  LDCU UR4, c[0x0][0x388] ;  /* 0x00007100ff0477ac */ /* 0x000e620008000800 */
[----:B0-----:R-:W-:-:S05]  /*0110*/  IMAD.WIDE.U32 R6, R3, 0x4, R6 ;  /* 0x0000000403067825 */ /* 0x001fca00078e0006 */
[----:B------:R-:W2:Y:S04]  /*0120*/  LDG.E R9, desc[UR10][R6.64] ;  /* 0x0000000a06097981 */ /* 0x000ea8000c1e1900 */
[----:B------:R-:W3:Y:S01]  /*0130*/  LDG.E R0, desc[UR10][R6.64+0x4] ;  /* 0x0000040a06007981 */ /* 0x000ee2000c1e1900 */
[----:B------:R-:W-:Y:S01]  /*0140*/  BSSY.RECONVERGENT B0, `(.L_x_114) ;  /* 0x00001fd000007945 */ /* 0x000fe20003800200 */
[----:B------:R-:W-:Y:S01]  /*0150*/  CS2R R24, SRZ ;  /* 0x0000000000187805 */ /* 0x000fe2000001ff00 */
[----:B--2---:R-:W-:-:S05]  /*0160*/  IMAD.IADD R5, R9, 0x1, R2 ;  /* 0x0000000109057824 */ /* 0x004fca00078e0202 */
[----:B---3--:R-:W-:-:S13]  /*0170*/  ISETP.GE.AND P0, PT, R5, R0, PT ;  /* 0x000000000500720c */ /* 0x008fda0003f06270 */
[----:B-1----:R-:W-:Y:S05]  /*0180*/  @P0 BRA `(.L_x_115) ;  /* 0x0000001c00e00947 */ /* 0x002fea0003800000 */
        /* <DEDUP_REMOVED lines=9> */
[----:B------:R-:W0:Y:S01]  /*0220*/  LDC R9, c[0x0][0x380] ;  /* 0x0000e000ff097b82 */ /* 0x000e220000000800 */
[----:B------:R-:W-:Y:S02]  /*0230*/  LOP3.LUT R10, R7, 0x7ffff8, RZ, 0xc0, !PT ;  /* 0x007ffff8070a7812 */ /* 0x000fe400078ec0ff */
[----:B------:R-:W-:-:S03]  /*0240*/  CS2R R24, SRZ ;  /* 0x0000000000187805 */ /* 0x000fc6000001ff00 */
[----:B------:R-:W-:Y:S02]  /*0250*/  IMAD.MOV R10, RZ, RZ, -R10 ;  /* 0x000000ffff0a7224 */ /* 0x000fe400078e0a0a */
[----:B------:R-:W1:Y:S08]  /*0260*/  LDC.64 R18, c[0x0][0x3b0] ;  /* 0x0000ec00ff127b82 */ /* 0x000e700000000a00 */
[----:B------:R-:W2:Y:S02]  /*0270*/  LDC.64 R16, c[0x0][0x3a8] ;  /* 0x0000ea00ff107b82 */ /* 0x000ea40000000a00 */
.L_x_134:
[----:B------:R-:W-:Y:S01]  /*0280*/  MOV R15, UR5 ;  /* 0x00000005000f7c02 */ /* 0x000fe20008000f00 */
[----:B------:R-:W-:-:S04]  /*0290*/  IMAD.U32 R14, RZ, RZ, UR6 ;  /* 0x00000006ff0e7e24 */ /* 0x000fc8000f8e00ff */
[----:B------:R-:W-:-:S05]  /*02a0*/  IMAD.WIDE R14, R5, 0x4, R14 ;  /* 0x00000004050e7825 */ /* 0x000fca00078e020e */
[----:B------:R-:W2:Y:S02]  /*02b0*/  LDG.E R0, desc[UR10][R14.64+-0x4000] ;  /* 0xffc0000a0e007981 */ /* 0x000ea4000c1e1900 */
[----:B--2---:R-:W-:-:S05]  /*02c0*/  IMAD.WIDE R20, R0, 0x4, R16 ;  /* 0x0000000400147825 */ /* 0x004fca00078e0210 */
        /* <DEDUP_REMOVED lines=23> */
[----:B------:R-:W-:Y:S05]  /*0440*/  CALL.REL.NOINC `($__internal_3_$__cuda_sm20_div_rn_f64_full) ;  /* 0x0000002000687944 */ /* 0x000fea0003c00000 */
[----:B------:R-:W-:Y:S01]  /*0450*/  IMAD.MOV.U32 R26, RZ, RZ, R12 ;  /* 0x000000ffff1a7224 */ /* 0x000fe200078e000c */
[----:B------:R-:W-:-:S07]  /*0460*/  MOV R27, R11 ;  /* 0x0000000b001b7202 */ /* 0x000fce0000000f00 */
.L_x_119:
[----:B------:R-:W-:Y:S05]  /*0470*/  BSYNC.RECONVERGENT B3 ;  /* 0x0000000000037941 */ /* 0x000fea0003800200 */
.L_x_118:
        /* <DEDUP_REMOVED lines=25> */
[----:B------:R-:W-:Y:S02]  /*0610*/  IMAD.MOV.U32 R20, RZ, RZ, R12 ;  /* 0x000000ffff147224 */ /* 0x000fe400078e000c */
[----:B------:R-:W-:-:S07]  /*0620*/  IMAD.MOV.U32 R21, RZ, RZ, R11 ;  /* 0x000000ffff157224 */ /* 0x000fce00078e000b */
.L_x_121:
[----:B------:R-:W-:Y:S05]  /*0630*/  BSYNC.RECONVERGENT B3 ;  /* 0x0000000000037941 */ /* 0x000fea0003800200 */
.L_x_120:
        /* <DEDUP_REMOVED lines=27> */
.L_x_123:
[----:B------:R-:W-:Y:S05]  /*07f0*/  BSYNC.RECONVERGENT B3 ;  /* 0x0000000000037941 */ /* 0x000fea0003800200 */
.L_x_122:
        /* <DEDUP_REMOVED lines=25> */
[----:B------:R-:W-:Y:S01]  /*0990*/  MOV R20, R12 ;  /* 0x0000000c00147202 */ /* 0x000fe20000000f00 */
[----:B------:R-:W-:-:S07]  /*09a0*/  IMAD.MOV.U32 R21, RZ, RZ, R11 ;  /* 0x000000ffff157224 */ /* 0x000fce00078e000b */
.L_x_125:
[----:B------:R-:W-:Y:S05]  /*09b0*/  BSYNC.RECONVERGENT B3 ;  /* 0x0000000000037941 */ /* 0x000fea0003800200 */
.L_x_124:
        /* <DEDUP_REMOVED lines=27> */
.L_x_127:
[----:B------:R-:W-:Y:S05]  /*0b70*/  BSYNC.RECONVERGENT B3 ;  /* 0x0000000000037941 */ /* 0x000fea0003800200 */
.L_x_126:
        /* <DEDUP_REMOVED lines=26> */
[----:B------:R-:W-:Y:S05]  /*0d20*/  CALL.REL.NOINC `($__internal_3_$__cuda_sm20_div_rn_f64_full) ;  /* 0x0000001800307944 */ /* 0x000fea0003c00000 */
[----:B------:R-:W-:-:S07]  /*0d30*/  MOV R13, R11 ;  /* 0x0000000b000d7202 */ /* 0x000fce0000000f00 */
.L_x_129:
[----:B------:R-:W-:Y:S05]  /*0d40*/  BSYNC.RECONVERGENT B3 ;  /* 0x0000000000037941 */ /* 0x000fea0003800200 */
.L_x_128:
        /* <DEDUP_REMOVED lines=27> */
[----:B------:R-:W-:Y:S01]  /*0f00*/  MOV R26, R12 ;  /* 0x0000000c001a7202 */ /* 0x000fe20000000f00 */
[----:B------:R-:W-:-:S07]  /*0f10*/  IMAD.MOV.U32 R27, RZ, RZ, R11 ;  /* 0x000000ffff1b7224 */ /* 0x000fce00078e000b */
.L_x_131:
[----:B------:R-:W-:Y:S05]  /*0f20*/  BSYNC.RECONVERGENT B3 ;  /* 0x0000000000037941 */ /* 0x000fea0003800200 */
.L_x_130:
        /* <DEDUP_REMOVED lines=26> */
[----:B------:R-:W-:Y:S05]  /*10d0*/  CALL.REL.NOINC `($__internal_3_$__cuda_sm20_div_rn_f64_full) ;  /* 0x0000001400447944 */ /* 0x000fea0003c00000 */
[----:B------:R-:W-:-:S07]  /*10e0*/  IMAD.MOV.U32 R13, RZ, RZ, R11 ;  /* 0x000000ffff0d7224 */ /* 0x000fce00078e000b */
.L_x_133:
[----:B------:R-:W-:Y:S05]  /*10f0*/  BSYNC.RECONVERGENT B3 ;  /* 0x0000000000037941 */ /* 0x000fea0003800200 */
.L_x_132:
[----:B------:R-:W-:Y:S01]  /*1100*/  DADD R24, R24, R12 ;  /* 0x0000000018187229 */ /* 0x000fe2000000000c */
[----:B------:R-:W-:Y:S01]  /*1110*/  VIADD R5, R5, 0x2000 ;  /* 0x0000200005057836 */ /* 0x000fe20000000000 */
[----:B------:R-:W-:Y:S09]  /*1120*/  @P1 BRA `(.L_x_134) ;  /* 0xfffffff000541947 */ /* 0x000ff2000383ffff */
.L_x_117:
[----:B------:R-:W-:Y:S05]  /*1130*/  BSYNC.RECONVERGENT B2 ;  /* 0x0000000000027941 */ /* 0x000fea0003800200 */
.L_x_116:
        /* <DEDUP_REMOVED lines=36> */
[----:B------:R-:W-:Y:S05]  /*1380*/  CALL.REL.NOINC `($__internal_3_$__cuda_sm20_div_rn_f64_full) ;  /* 0x0000001000987944 */ /* 0x000fea0003c00000 */
[----:B------:R-:W-:-:S07]  /*1390*/  IMAD.MOV.U32 R13, RZ, RZ, R11 ;  /* 0x000000ffff0d7224 */ /* 0x000fce00078e000b */
.L_x_138:
[----:B------:R-:W-:Y:S05]  /*13a0*/  BSYNC.RECONVERGENT B3 ;  /* 0x0000000000037941 */ /* 0x000fea0003800200 */
.L_x_137:
        /* <DEDUP_REMOVED lines=32> */
.L_x_140:
[----:B------:R-:W-:Y:S05]  /*15b0*/  BSYNC.RECONVERGENT B3 ;  /* 0x0000000000037941 */ /* 0x000fea0003800200 */
.L_x_139:
        /* <DEDUP_REMOVED lines=32> */
.L_x_142:
[----:B------:R-:W-:Y:S05]  /*17c0*/  BSYNC.RECONVERGENT B3 ;  /* 0x0000000000037941 */ /* 0x000fea0003800200 */
.L_x_141:
        /* <DEDUP_REMOVED lines=32> */
.L_x_144:
[----:B------:R-:W-:Y:S05]  /*19d0*/  BSYNC.RECONVERGENT B3 ;  /* 0x0000000000037941 */ /* 0x000fea0003800200 */
.L_x_143:
[----:B------:R-:W-:Y:S01]  /*19e0*/  DADD R24, R14, R10 ;  /* 0x000000000e187229 */ /* 0x000fe2000000000a */
[----:B------:R-:W-:-:S10]  /*19f0*/  VIADD R5, R5, 0x1000 ;  /* 0x0000100005057836 */ /* 0x000fd40000000000 */
.L_x_136:
[----:B------:R-:W-:Y:S05]  /*1a00*/  BSYNC.RECONVERGENT B2 ;  /* 0x0000000000027941 */ /* 0x000fea0003800200 */
.L_x_135:
        /* <DEDUP_REMOVED lines=37> */
[----:B------:R-:W-:-:S07]  /*1c60*/  IMAD.MOV.U32 R13, RZ, RZ, R11 ;  /* 0x000000ffff0d7224 */ /* 0x000fce00078e000b */
.L_x_148:
[----:B------:R-:W-:Y:S05]  /*1c70*/  BSYNC.RECONVERGENT B3 ;  /* 0x0000000000037941 */ /* 0x000fea0003800200 */
.L_x_147:
        /* <DEDUP_REMOVED lines=32> */
.L_x_150:
[----:B------:R-:W-:Y:S05]  /*1e80*/  BSYNC.RECONVERGENT B3 ;  /* 0x0000000000037941 */ /* 0x000fea0003800200 */
.L_x_149:
[----:B------:R-:W-:Y:S01]  /*1e90*/  DADD R24, R24, R10 ;  /* 0x0000000018187229 */ /* 0x000fe2000000000a */
[----:B------:R-:W-:-:S10]  /*1ea0*/  IADD3 R5, PT, PT, R5, 0x800, RZ ;  /* 0x0000080005057810 */ /* 0x000fd40007ffe0ff */
.L_x_146:
[----:B------:R-:W-:Y:S05]  /*1eb0*/  BSYNC.RECONVERGENT B2 ;  /* 0x0000000000027941 */ /* 0x000fea0003800200 */
.L_x_145:
        /* <DEDUP_REMOVED lines=35> */
.L_x_152:
[----:B------:R-:W-:Y:S05]  /*20f0*/  BSYNC.RECONVERGENT B2 ;  /* 0x0000000000027941 */ /* 0x000fea0003800200 */
.L_x_151:
[----:B------:R-:W-:-:S11]  /*2100*/  DADD R24, R24, R12 ;  /* 0x0000000018187229 */ /* 0x000fd6000000000c */
.L_x_115:
[----:B------:R-:W-:Y:S05]  /*2110*/  BSYNC.RECONVERGENT B0 ;  /* 0x0000000000007941 */ /* 0x000fea0003800200 */
.L_x_114:
[----:B------:R-:W-:Y:S01]  /*2120*/  STS.64 [R4], R24 ;  /* 0x0000001804007388 */ /* 0x000fe20000000a00 */
[----:B------:R-:W-:Y:S01]  /*2130*/  BAR.SYNC.DEFER_BLOCKING 0x0 ;  /* 0x0000000000007b1d */ /* 0x000fe20000010000 */
[C---:B------:R-:W-:Y:S02]  /*2140*/  ISETP.GT.U32.AND P0, PT, R2.reuse, 0x1ff, PT ;  /* 0x000001ff0200780c */ /* 0x040fe40003f04070 */
[C---:B------:R-:W-:Y:S02]  /*2150*/  ISETP.GT.U32.AND P1, PT, R2.reuse, 0xff, PT ;  /* 0x000000ff0200780c */ /* 0x040fe40003f24070 */
[----:B------:R-:W-:Y:S01]  /*2160*/  ISETP.NE.AND P2, PT, R2, RZ, PT ;  /* 0x000000ff0200720c */ /* 0x000fe20003f45270 */
[----:B------:R-:W0:-:S12]  /*2170*/  LDCU UR4, c[0x0][0x384] ;  /* 0x00007080ff0477ac */ /* 0x000e180008000800 */
[----:B------:R-:W1:Y:S01]  /*2180*/  @!P2 S2R R5, SR_CgaCtaId ;  /* 0x000000000005a919 */ /* 0x000e620000008800 */
[----:B------:R-:W-:Y:S01]  /*2190*/  @!P2 MOV R0, 0x400 ;  /* 0x000004000000a802 */ /* 0x000fe20000000f00 */
[----:B------:R-:W-:Y:S04]  /*21a0*/  @!P0 LDS.64 R6, [R4+0x1000] ;  /* 0x0010000004068984 */ /* 0x000fe80000000a00 */
[----:B------:R-:W2:Y:S01]  /*21b0*/  @!P0 LDS.64 R8, [R4] ;  /* 0x0000000004088984 */ /* 0x000ea20000000a00 */
[----:B-1----:R-:W-:Y:S02]  /*21c0*/  @!P2 LEA R0, R5, R0, 0x18 ;  /* 0x000000000500a211 */ /* 0x002fe400078ec0ff */
[----:B------:R-:W-:Y:S01]  /*21d0*/  @!P2 MOV R5, 0x400 ;  /* 0x000004000005a802 */ /* 0x000fe20000000f00 */
[----:B--2---:R-:W-:-:S07]  /*21e0*/  @!P0 DADD R6, R6, R8 ;  /* 0x0000000006068229 */ /* 0x004fce0000000008 */
[----:B------:R-:W-:Y:S01]  /*21f0*/  @!P0 STS.64 [R4], R6 ;  /* 0x0000000604008388 */ /* 0x000fe20000000a00 */
[----:B------:R-:W-:Y:S01]  /*2200*/  BAR.SYNC.DEFER_BLOCKING 0x0 ;  /* 0x0000000000007b1d */ /* 0x000fe20000010000 */
[----:B------:R-:W-:-:S05]  /*2210*/  ISETP.GT.U32.AND P0, PT, R2, 0x7f, PT ;  /* 0x0000007f0200780c */ /* 0x000fca0003f04070 */
[----:B------:R-:W-:Y:S04]  /*2220*/  @!P1 LDS.64 R8, [R4+0x800] ;  /* 0x0008000004089984 */ /* 0x000fe80000000a00 */
[----:B------:R-:W1:Y:S02]  /*2230*/  @!P1 LDS.64 R10, [R4] ;  /* 0x00000000040a9984 */ /* 0x000e640000000a00 */
[----:B-1----:R-:W-:-:S07]  /*2240*/  @!P1 DADD R8, R8, R10 ;  /* 0x0000000008089229 */ /* 0x002fce000000000a */
        /* <DEDUP_REMOVED lines=37> */
[----:B------:R-:W-:Y:S06]  /*24a0*/  BAR.SYNC.DEFER_BLOCKING 0x0 ;  /* 0x0000000000007b1d */ /* 0x000fec0000010000 */
[----:B------:R-:W-:Y:S04]  /*24b0*/  @!P0 LDS.64 R10, [R4+0x10] ;  /* 0x00001000040a8984 */ /* 0x000fe80000000a00 */
[----:B------:R-:W1:Y:S02]  /*24c0*/  @!P0 LDS.64 R12, [R4] ;  /* 0x00000000040c8984 */ /* 0x000e640000000a00 */
[----:B-1----:R-:W-:Y:S01]  /*24d0*/  @!P0 DADD R10, R10, R12 ;  /* 0x000000000a0a8229 */ /* 0x002fe2000000000c */
[----:B------:R-:W1:Y:S06]  /*24e0*/  @!P2 S2R R12, SR_CgaCtaId ;  /* 0x00000000000ca919 */ /* 0x000e6c0000008800 */
[----:B------:R2:W-:Y:S01]  /*24f0*/  @!P0 STS.64 [R4], R10 ;  /* 0x0000000a04008388 */ /* 0x0005e20000000a00 */
[----:B------:R-:W-:Y:S08]  /*2500*/  BAR.SYNC.DEFER_BLOCKING 0x0 ;  /* 0x0000000000007b1d */ /* 0x000ff00000010000 */
[----:B--2---:R-:W2:Y:S01]  /*2510*/  @!P2 LDC.64 R10, c[0x0][0x3b8] ;  /* 0x0000ee00ff0aab82 */ /* 0x004ea20000000a00 */
[----:B-1----:R-:W-:Y:S01]  /*2520*/  @!P2 LEA R5, R12, R5, 0x18 ;  /* 0x000000050c05a211 */ /* 0x002fe200078ec0ff */
[----:B------:R-:W-:Y:S04]  /*2530*/  @!P2 LDS.64 R6, [R0+0x8] ;  /* 0x000008000006a984 */ /* 0x000fe80000000a00 */
[----:B------:R-:W1:Y:S01]  /*2540*/  @!P2 LDS.64 R8, [R4] ;  /* 0x000000000408a984 */ /* 0x000e620000000a00 */
[----:B--2---:R-:W-:-:S04]  /*2550*/  @!P2 IMAD.WIDE.U32 R10, R3, 0x8, R10 ;  /* 0x00000008030aa825 */ /* 0x004fc800078e000a */
[----:B------:R-:W-:-:S05]  /*2560*/  VIADD R3, R3, 0x10000 ;  /* 0x0001000003037836 */ /* 0x000fca0000000000 */
[----:B0-----:R-:W-:Y:S01]  /*2570*/  ISETP.GE.AND P0, PT, R3, UR4, PT ;  /* 0x0000000403007c0c */ /* 0x001fe2000bf06270 */
[----:B-1----:R-:W-:-:S07]  /*2580*/  @!P2 DADD R6, R6, R8 ;  /* 0x000000000606a229 */ /* 0x002fce0000000008 */
[----:B------:R-:W-:Y:S01]  /*2590*/  @!P2 STS.64 [R4], R6 ;  /* 0x000000060400a388 */ /* 0x000fe20000000a00 */
[----:B------:R-:W-:Y:S06]  /*25a0*/  BAR.SYNC.DEFER_BLOCKING 0x0 ;  /* 0x0000000000007b1d */ /* 0x000fec0000010000 */
[----:B------:R-:W0:Y:S04]  /*25b0*/  @!P2 LDS.64 R8, [R5] ;  /* 0x000000000508a984 */ /* 0x000e280000000a00 */
[----:B0-----:R0:W-:Y:S01]  /*25c0*/  @!P2 STG.E.64 desc[UR10][R10.64], R8 ;  /* 0x000000080a00a986 */ /* 0x0011e2000c101b0a */
[----:B------:R-:W-:Y:S05]  /*25d0*/  @!P0 BRA `(.L_x_153) ;  /* 0xffffffd800c48947 */ /* 0x000fea000383ffff */
[----:B------:R-:W-:Y:S05]  /*25e0*/  EXIT ;  /* 0x000000000000794d */ /* 0x000fea0003800000 */
        .weak           $__internal_3_$__cuda_sm20_div_rn_f64_full
        .type           $__internal_3_$__cuda_sm20_div_rn_f64_full,@function
        .size           $__internal_3_$__cuda_sm20_div_rn_f64_full,(.L_x_163 - $__internal_3_$__cuda_sm20_div_rn_f64_full)
$__internal_3_$__cuda_sm20_div_rn_f64_full:
[C---:B------:R-:W-:Y:S01]  /*25f0*/  FSETP.GEU.AND P0, PT, |R23|.reuse, 1.469367938527859385e-39, PT ;  /* 0x001000001700780b */ /* 0x040fe20003f0e200 */
[----:B------:R-:W-:Y:S01]  /*2600*/  IMAD.MOV.U32 R28, RZ, RZ, 0x1 ;  /* 0x00000001ff1c7424 */ /* 0x000fe200078e00ff */
[----:B------:R-:W-:Y:S01]  /*2610*/  LOP3.LUT R20, R23, 0x800fffff, RZ, 0xc0, !PT ;  /* 0x800fffff17147812 */ /* 0x000fe200078ec0ff */
[----:B------:R-:W-:Y:S01]  /*2620*/  IMAD.MOV.U32 R30, RZ, RZ, R12 ;  /* 0x000000ffff1e7224 */ /* 0x000fe200078e000c */
[----:B------:R-:W-:Y:S01]  /*2630*/  MOV R31, R13 ;  /* 0x0000000d001f7202 */ /* 0x000fe20000000f00 */
[----:B------:R-:W-:Y:S01]  /*2640*/  BSSY.RECONVERGENT B1, `(.L_x_154) ;  /* 0x0000059000017945 */ /* 0x000fe20003800200 */
[----:B------:R-:W-:Y:S01]  /*2650*/  LOP3.LUT R21, R20, 0x3ff00000, RZ, 0xfc, !PT ;  /* 0x3ff0000014157812 */ /* 0x000fe200078efcff */
[----:B------:R-:W-:Y:S01]  /*2660*/  IMAD.MOV.U32 R20, RZ, RZ, R22 ;  /* 0x000000ffff147224 */ /* 0x000fe200078e0016 */
[C---:B------:R-:W-:Y:S02]  /*2670*/  FSETP.GEU.AND P3, PT, |R31|.reuse, 1.469367938527859385e-39, PT ;  /* 0x001000001f00780b */ /* 0x040fe40003f6e200 */
[----:B------:R-:W-:-:S02]  /*2680*/  LOP3.LUT R11, R31, 0x7ff00000, RZ, 0xc0, !PT ;  /* 0x7ff000001f0b7812 */ /* 0x000fc400078ec0ff */
[----:B------:R-:W-:Y:S01]  /*2690*/  LOP3.LUT R26, R23, 0x7ff00000, RZ, 0xc0, !PT ;  /* 0x7ff00000171a7812 */ /* 0x000fe200078ec0ff */
[----:B------:R-:W-:-:S03]  /*26a0*/  @!P0 DMUL R20, R22, 8.98846567431157953865e+307 ;  /* 0x7fe0000016148828 */ /* 0x000fc60000000000 */
[----:B------:R-:W-:-:S03]  /*26b0*/  ISETP.GE.U32.AND P2, PT, R11, R26, PT ;  /* 0x0000001a0b00720c */ /* 0x000fc60003f46070 */
[----:B------:R-:W0:Y:S02]  /*26c0*/  MUFU.RCP64H R29, R21 ;  /* 0x00000015001d7308 */ /* 0x000e240000001800 */
[----:B------:R-:W-:Y:S02]  /*26d0*/  @!P3 LOP3.LUT R12, R23, 0x7ff00000, RZ, 0xc0, !PT ;  /* 0x7ff00000170cb812 */ /* 0x000fe400078ec0ff */
[----:B------:R-:W-:Y:S02]  /*26e0*/  @!P3 MOV R34, RZ ;  /* 0x000000ff0022b202 */ /* 0x000fe40000000f00 */
[----:B------:R-:W-:Y:S01]  /*26f0*/  @!P3 ISETP.GE.U32.AND P4, PT, R11, R12, PT ;  /* 0x0000000c0b00b20c */ /* 0x000fe20003f86070 */
[----:B------:R-:W-:Y:S01]  /*2700*/  IMAD.MOV.U32 R12, RZ, RZ, 0x1ca00000 ;  /* 0x1ca00000ff0c7424 */ /* 0x000fe200078e00ff */
[----:B------:R-:W-:-:S04]  /*2710*/  @!P0 LOP3.LUT R26, R21, 0x7ff00000, RZ, 0xc0, !PT ;  /* 0x7ff00000151a8812 */ /* 0x000fc800078ec0ff */
[C---:B------:R-:W-:Y:S02]  /*2720*/  @!P3 SEL R27, R12.reuse, 0x63400000, !P4 ;  /* 0x634000000c1bb807 */ /* 0x040fe40006000000 */
[----:B------:R-:W-:Y:S02]  /*2730*/  SEL R13, R12, 0x63400000, !P2 ;  /* 0x634000000c0d7807 */ /* 0x000fe40005000000 */
[----:B------:R-:W-:Y:S01]  /*2740*/  @!P3 LOP3.LUT R27, R27, 0x80000000, R31, 0xf8, !PT ;  /* 0x800000001b1bb812 */ /* 0x000fe200078ef81f */
[----:B0-----:R-:W-:-:S03]  /*2750*/  DFMA R32, R28, -R20, 1 ;  /* 0x3ff000001c20742b */ /* 0x001fc60000000814 */
[----:B------:R-:W-:-:S05]  /*2760*/  @!P3 LOP3.LUT R35, R27, 0x100000, RZ, 0xfc, !PT ;  /* 0x001000001b23b812 */ /* 0x000fca00078efcff */
        /* <DEDUP_REMOVED lines=11> */
[----:B------:R-:W-:Y:S01]  /*2820*/  ISETP.GT.U32.AND P0, PT, R27, 0x7feffffe, PT ;  /* 0x7feffffe1b00780c */ /* 0x000fe20003f04070 */
[----:B------:R-:W-:Y:S01]  /*2830*/  VIADD R27, R26, 0xffffffff ;  /* 0xffffffff1a1b7836 */ /* 0x000fe20000000000 */
[----:B------:R-:W-:-:S04]  /*2840*/  DFMA R28, R34, -R20, R32 ;  /* 0x80000014221c722b */ /* 0x000fc80000000020 */
[----:B------:R-:W-:-:S04]  /*2850*/  ISETP.GT.U32.OR P0, PT, R27, 0x7feffffe, P0 ;  /* 0x7feffffe1b00780c */ /* 0x000fc80000704470 */
[----:B------:R-:W-:-:S09]  /*2860*/  DFMA R28, R36, R28, R34 ;  /* 0x0000001c241c722b */ /* 0x000fd20000000022 */
[----:B------:R-:W-:Y:S05]  /*2870*/  @P0 BRA `(.L_x_155) ;  /* 0x0000000000740947 */ /* 0x000fea0003800000 */
[----:B------:R-:W-:-:S04]  /*2880*/  LOP3.LUT R26, R23, 0x7ff00000, RZ, 0xc0, !PT ;  /* 0x7ff00000171a7812 */ /* 0x000fc800078ec0ff */
[CC--:B------:R-:W-:Y:S02]  /*2890*/  VIADDMNMX R13, R11.reuse, -R26.reuse, 0xb9600000, !PT ;  /* 0xb96000000b0d7446 */ /* 0x0c0fe4000780091a */
[----:B------:R-:W-:Y:S01]  /*28a0*/  ISETP.GE.U32.AND P0, PT, R11, R26, PT ;  /* 0x0000001a0b00720c */ /* 0x000fe20003f06070 */
[----:B------:R-:W-:Y:S01]  /*28b0*/  IMAD.MOV.U32 R26, RZ, RZ, RZ ;  /* 0x000000ffff1a7224 */ /* 0x000fe200078e00ff */
[----:B------:R-:W-:Y:S02]  /*28c0*/  VIMNMX R13, PT, PT, R13, 0x46a00000, PT ;  /* 0x46a000000d0d7848 */ /* 0x000fe40003fe0100 */
[----:B------:R-:W-:-:S04]  /*28d0*/  SEL R12, R12, 0x63400000, !P0 ;  /* 0x634000000c0c7807 */ /* 0x000fc80004000000 */
[----:B------:R-:W-:-:S05]  /*28e0*/  IADD3 R12, PT, PT, -R12, R13, RZ ;  /* 0x0000000d0c0c7210 */ /* 0x000fca0007ffe1ff */
        /* <DEDUP_REMOVED lines=10> */
[C---:B------:R-:W-:Y:S01]  /*2990*/  IADD3 R21, PT, PT, -R12.reuse, RZ, RZ ;  /* 0x000000ff0c157210 */ /* 0x040fe20007ffe1ff */
[----:B------:R-:W-:Y:S01]  /*29a0*/  IMAD.MOV.U32 R20, RZ, RZ, RZ ;  /* 0x000000ffff147224 */ /* 0x000fe200078e00ff */
[----:B------:R-:W-:-:S05]  /*29b0*/  IADD3 R12, PT, PT, -R12, -0x43300000, RZ ;  /* 0xbcd000000c0c7810 */ /* 0x000fca0007ffe1ff */
        /* <DEDUP_REMOVED lines=9> */
.L_x_155:
        /* <DEDUP_REMOVED lines=13> */
[----:B------:R-:W-:Y:S01]  /*2b20*/  @P0 MOV R34, RZ ;  /* 0x000000ff00220202 */ /* 0x000fe20000000f00 */
[----:B------:R-:W-:Y:S02]  /*2b30*/  @!P0 IMAD.MOV.U32 R35, RZ, RZ, R23 ;  /* 0x000000ffff238224 */ /* 0x000fe400078e0017 */
[----:B------:R-:W-:Y:S01]  /*2b40*/  @P0 IMAD.MOV.U32 R35, RZ, RZ, R11 ;  /* 0x000000ffff230224 */ /* 0x000fe200078e000b */
[----:B------:R-:W-:Y:S06]  /*2b50*/  BRA `(.L_x_156) ;  /* 0x00000000001c7947 */ /* 0x000fec0003800000 */
.L_x_158:
[----:B------:R-:W-:Y:S01]  /*2b60*/  LOP3.LUT R11, R23, 0x80000, RZ, 0xfc, !PT ;  /* 0x00080000170b7812 */ /* 0x000fe200078efcff */
[----:B------:R-:W-:-:S04]  /*2b70*/  IMAD.MOV.U32 R34, RZ, RZ, R22 ;  /* 0x000000ffff227224 */ /* 0x000fc800078e0016 */
[----:B------:R-:W-:Y:S01]  /*2b80*/  IMAD.MOV.U32 R35, RZ, RZ, R11 ;  /* 0x000000ffff237224 */ /* 0x000fe200078e000b */
[----:B------:R-:W-:Y:S06]  /*2b90*/  BRA `(.L_x_156) ;  /* 0x00000000000c7947 */ /* 0x000fec0003800000 */
.L_x_157:
[----:B------:R-:W-:Y:S02]  /*2ba0*/  LOP3.LUT R11, R31, 0x80000, RZ, 0xfc, !PT ;  /* 0x000800001f0b7812 */ /* 0x000fe400078efcff */
[----:B------:R-:W-:-:S03]  /*2bb0*/  MOV R34, R30 ;  /* 0x0000001e00227202 */ /* 0x000fc60000000f00 */
[----:B------:R-:W-:-:S07]  /*2bc0*/  IMAD.MOV.U32 R35, RZ, RZ, R11 ;  /* 0x000000ffff237224 */ /* 0x000fce00078e000b */
.L_x_156:
[----:B------:R-:W-:Y:S05]  /*2bd0*/  BSYNC.RECONVERGENT B1 ;  /* 0x0000000000017941 */ /* 0x000fea0003800200 */
.L_x_154:
[----:B------:R-:W-:Y:S01]  /*2be0*/  MOV R20, R0 ;  /* 0x0000000000147202 */ /* 0x000fe20000000f00 */
[----:B------:R-:W-:Y:S02]  /*2bf0*/  IMAD.MOV.U32 R21, RZ, RZ, 0x0 ;  /* 0x00000000ff157424 */ /* 0x000fe400078e00ff */
[----:B------:R-:W-:Y:S02]  /*2c00*/  IMAD.MOV.U32 R12, RZ, RZ, R34 ;  /* 0x000000ffff0c7224 */ /* 0x000fe400078e0022 */
[----:B------:R-:W-:Y:S01]  /*2c10*/  IMAD.MOV.U32 R11, RZ, RZ, R35 ;  /* 0x000000ffff0b7224 */ /* 0x000fe200078e0023 */
[----:B------:R-:W-:Y:S06]  /*2c20*/  RET.REL.NODEC R20 `(_Z12sum_sectionsiiiPKiS0_S0_S0_PKdPd) ;  /* 0xffffffd014f47950 */ /* 0x000fec0003c3ffff */
.L_x_159:
        /* <DEDUP_REMOVED lines=13> */
.L_x_163:


//--------------------- .nv.shared._Z9oneVertexiidiiPKiS0_S0_Pd --------------------------
	.section	.nv.shared._Z9oneVertexiidiiPKiS0_S0_Pd,"aw",@nobits
	.sectionflags	@""
	.align	8
.nv.shared._Z9oneVertexiidiiPKiS0_S0_Pd:
	.zero		9216


//--------------------- .nv.shared.reserved.0     --------------------------
	.section	.nv.shared.reserved.0,"aw",@nobits
	.weak		__nv_reservedSMEM_offset_0_alias
	.size		__nv_reservedSMEM_offset_0_alias, 0, 64
	.other		__nv_reservedSMEM_offset_0_alias,@"STO_CUDA_RESERVED_SHARED STV_DEFAULT"
__nv_reservedSMEM_offset_0_alias:
	.zero		0
	.zero		64


//--------------------- .nv.shared._Z9allVertexidiiPKiS0_S0_Pd --------------------------
	.section	.nv.shared._Z9allVertexidiiPKiS0_S0_Pd,"aw",@nobits
	.sectionflags	@""
	.align	8
.nv.shared._Z9allVertexidiiPKiS0_S0_Pd:
	.zero		9216


//--------------------- .nv.shared._Z15reduce_sectionsidiPKiPdPKd --------------------------
	.section	.nv.shared._Z15reduce_sectionsidiPKiPdPKd,"aw",@nobits
	.sectionflags	@""
	.align	8
.nv.shared._Z15reduce_sectionsidiPKiPdPKd:
	.zero		9216


//--------------------- .nv.shared._Z12sum_sectionsiiiPKiS0_S0_S0_PKdPd --------------------------
	.section	.nv.shared._Z12sum_sectionsiiiPKiS0_S0_S0_PKdPd,"aw",@nobits
	.sectionflags	@""
	.align	8
.nv.shared._Z12sum_sectionsiiiPKiS0_S0_S0_PKdPd:
	.zero		9216


//--------------------- .nv.constant0._Z9oneVertexiidiiPKiS0_S0_Pd --------------------------
	.section	.nv.constant0._Z9oneVertexiidiiPKiS0_S0_Pd,"a",@progbits
	.sectionflags	@""
	.align	4
.nv.constant0._Z9oneVertexiidiiPKiS0_S0_Pd:
	.zero		952


//--------------------- .nv.constant0._Z9allVertexidiiPKiS0_S0_Pd --------------------------
	.section	.nv.constant0._Z9allVertexidiiPKiS0_S0_Pd,"a",@progbits
	.sectionflags	@""
	.align	4
.nv.constant0._Z9allVertexidiiPKiS0_S0_Pd:
	.zero		952


//--------------------- .nv.constant0._Z15reduce_sectionsidiPKiPdPKd --------------------------
	.section	.nv.constant0._Z15reduce_sectionsidiPKiPdPKd,"a",@progbits
	.sectionflags	@""
	.align	4
.nv.constant0._Z15reduce_sectionsidiPKiPdPKd:
	.zero		944


//--------------------- .nv.constant0._Z12sum_sectionsiiiPKiS0_S0_S0_PKdPd --------------------------
	.section	.nv.constant0._Z12sum_sectionsiiiPKiS0_S0_S0_PKdPd,"a",@progbits
	.sectionflags	@""
	.align	4
.nv.constant0._Z12sum_sectionsiiiPKiS0_S0_S0_PKdPd:
	.zero		960


//--------------------- SYMBOLS --------------------------

	.type		.nv.reservedSmem.offset0,@object
	.size		.nv.reservedSmem.offset0,0x4
	.type		.nv.reservedSmem.cap,@object
	.size		.nv.reservedSmem.cap,0x4
